//
// Generated by NVIDIA NVVM Compiler
//
// Compiler Build ID: CL-36424714
// Cuda compilation tools, release 13.0, V13.0.88
// Based on NVVM 20.0.0
//

.version 9.0
.target sm_100
.address_size 64

	// .globl	_Z31conv_transpose2d_forward_kernelPKfS0_S0_Pfiiiiiiiiiii

.visible .entry _Z31conv_transpose2d_forward_kernelPKfS0_S0_Pfiiiiiiiiiii(
	.param .u64 .ptr .align 1 _Z31conv_transpose2d_forward_kernelPKfS0_S0_Pfiiiiiiiiiii_param_0,
	.param .u64 .ptr .align 1 _Z31conv_transpose2d_forward_kernelPKfS0_S0_Pfiiiiiiiiiii_param_1,
	.param .u64 .ptr .align 1 _Z31conv_transpose2d_forward_kernelPKfS0_S0_Pfiiiiiiiiiii_param_2,
	.param .u64 .ptr .align 1 _Z31conv_transpose2d_forward_kernelPKfS0_S0_Pfiiiiiiiiiii_param_3,
	.param .u32 _Z31conv_transpose2d_forward_kernelPKfS0_S0_Pfiiiiiiiiiii_param_4,
	.param .u32 _Z31conv_transpose2d_forward_kernelPKfS0_S0_Pfiiiiiiiiiii_param_5,
	.param .u32 _Z31conv_transpose2d_forward_kernelPKfS0_S0_Pfiiiiiiiiiii_param_6,
	.param .u32 _Z31conv_transpose2d_forward_kernelPKfS0_S0_Pfiiiiiiiiiii_param_7,
	.param .u32 _Z31conv_transpose2d_forward_kernelPKfS0_S0_Pfiiiiiiiiiii_param_8,
	.param .u32 _Z31conv_transpose2d_forward_kernelPKfS0_S0_Pfiiiiiiiiiii_param_9,
	.param .u32 _Z31conv_transpose2d_forward_kernelPKfS0_S0_Pfiiiiiiiiiii_param_10,
	.param .u32 _Z31conv_transpose2d_forward_kernelPKfS0_S0_Pfiiiiiiiiiii_param_11,
	.param .u32 _Z31conv_transpose2d_forward_kernelPKfS0_S0_Pfiiiiiiiiiii_param_12,
	.param .u32 _Z31conv_transpose2d_forward_kernelPKfS0_S0_Pfiiiiiiiiiii_param_13,
	.param .u32 _Z31conv_transpose2d_forward_kernelPKfS0_S0_Pfiiiiiiiiiii_param_14
)
{
	.reg .pred 	%p<204>;
	.reg .b32 	%r<371>;
	.reg .b32 	%f<239>;
	.reg .b64 	%rd<154>;

	ld.param.u64 	%rd15, [_Z31conv_transpose2d_forward_kernelPKfS0_S0_Pfiiiiiiiiiii_param_0];
	ld.param.u64 	%rd16, [_Z31conv_transpose2d_forward_kernelPKfS0_S0_Pfiiiiiiiiiii_param_1];
	ld.param.u64 	%rd13, [_Z31conv_transpose2d_forward_kernelPKfS0_S0_Pfiiiiiiiiiii_param_2];
	ld.param.u32 	%r197, [_Z31conv_transpose2d_forward_kernelPKfS0_S0_Pfiiiiiiiiiii_param_4];
	ld.param.u32 	%r187, [_Z31conv_transpose2d_forward_kernelPKfS0_S0_Pfiiiiiiiiiii_param_5];
	ld.param.u32 	%r188, [_Z31conv_transpose2d_forward_kernelPKfS0_S0_Pfiiiiiiiiiii_param_6];
	ld.param.u32 	%r189, [_Z31conv_transpose2d_forward_kernelPKfS0_S0_Pfiiiiiiiiiii_param_7];
	ld.param.u32 	%r190, [_Z31conv_transpose2d_forward_kernelPKfS0_S0_Pfiiiiiiiiiii_param_8];
	ld.param.u32 	%r191, [_Z31conv_transpose2d_forward_kernelPKfS0_S0_Pfiiiiiiiiiii_param_9];
	ld.param.u32 	%r198, [_Z31conv_transpose2d_forward_kernelPKfS0_S0_Pfiiiiiiiiiii_param_10];
	ld.param.u32 	%r193, [_Z31conv_transpose2d_forward_kernelPKfS0_S0_Pfiiiiiiiiiii_param_11];
	ld.param.u32 	%r194, [_Z31conv_transpose2d_forward_kernelPKfS0_S0_Pfiiiiiiiiiii_param_12];
	ld.param.u32 	%r195, [_Z31conv_transpose2d_forward_kernelPKfS0_S0_Pfiiiiiiiiiii_param_13];
	ld.param.u32 	%r196, [_Z31conv_transpose2d_forward_kernelPKfS0_S0_Pfiiiiiiiiiii_param_14];
	cvta.to.global.u64 	%rd1, %rd16;
	cvta.to.global.u64 	%rd2, %rd15;
	mov.u32 	%r199, %ctaid.x;
	mov.u32 	%r200, %ntid.x;
	mul.lo.s32 	%r1, %r199, %r200;
	mov.u32 	%r2, %tid.x;
	add.s32 	%r3, %r1, %r2;
	mov.u32 	%r201, %ctaid.y;
	mov.u32 	%r202, %ntid.y;
	mov.u32 	%r203, %tid.y;
	mad.lo.s32 	%r204, %r201, %r202, %r203;
	mov.u32 	%r205, %ctaid.z;
	div.s32 	%r5, %r205, %r188;
	mul.lo.s32 	%r206, %r5, %r188;
	sub.s32 	%r6, %r205, %r206;
	setp.ge.s32 	%p1, %r5, %r197;
	setp.lt.s32 	%p2, %r188, 0;
	setp.ge.s32 	%p3, %r204, %r198;
	or.pred  	%p4, %p1, %p3;
	or.pred  	%p5, %p4, %p2;
	setp.ge.s32 	%p6, %r3, %r193;
	or.pred  	%p7, %p6, %p5;
	mov.f32 	%f186, 0f00000000;
	@%p7 bra 	$L__BB0_138;
	cvta.to.global.u64 	%rd17, %rd13;
	mul.wide.u32 	%rd18, %r6, 4;
	add.s64 	%rd19, %rd17, %rd18;
	ld.global.nc.f32 	%f1, [%rd19];
	setp.lt.s32 	%p8, %r187, 1;
	@%p8 bra 	$L__BB0_137;
	setp.lt.s32 	%p9, %r191, 1;
	add.s32 	%r7, %r195, %r204;
	add.s32 	%r8, %r195, %r3;
	mul.lo.s32 	%r9, %r5, %r187;
	@%p9 bra 	$L__BB0_137;
	add.s32 	%r10, %r191, -1;
	and.b32  	%r11, %r187, 3;
	setp.lt.u32 	%p10, %r187, 4;
	mov.f32 	%f186, 0f00000000;
	mov.b32 	%r360, 0;
	@%p10 bra 	$L__BB0_103;
	and.b32  	%r360, %r187, 2147483644;
	and.b32  	%r13, %r191, 3;
	and.b32  	%r14, %r191, 2147483644;
	mov.f32 	%f186, 0f00000000;
	mov.b32 	%r346, 0;
$L__BB0_5:
	.pragma "nounroll";
	add.s32 	%r16, %r346, %r9;
	mul.lo.s32 	%r17, %r16, %r189;
	mad.lo.s32 	%r18, %r346, %r188, %r6;
	mul.lo.s32 	%r19, %r18, %r191;
	mov.b32 	%r347, 0;
$L__BB0_6:
	mul.lo.s32 	%r210, %r347, %r196;
	sub.s32 	%r21, %r7, %r210;
	rem.s32 	%r211, %r21, %r194;
	setp.ne.s32 	%p11, %r211, 0;
	@%p11 bra 	$L__BB0_8;
	div.s32 	%r22, %r21, %r194;
	setp.lt.s32 	%p12, %r22, 0;
	setp.ge.s32 	%p13, %r22, %r189;
	or.pred  	%p14, %p12, %p13;
	@%p14 bra 	$L__BB0_8;
	bra.uni 	$L__BB0_164;
$L__BB0_8:
	add.s32 	%r347, %r347, 1;
	setp.eq.s32 	%p48, %r347, %r191;
	@%p48 bra 	$L__BB0_9;
	bra.uni 	$L__BB0_6;
$L__BB0_9:
	mad.lo.s32 	%r138, %r189, %r16, %r189;
	add.s32 	%r139, %r18, %r188;
	mul.lo.s32 	%r140, %r139, %r191;
	mov.b32 	%r349, 0;
$L__BB0_10:
	mul.lo.s32 	%r235, %r349, %r196;
	sub.s32 	%r38, %r7, %r235;
	rem.s32 	%r236, %r38, %r194;
	setp.ne.s32 	%p49, %r236, 0;
	@%p49 bra 	$L__BB0_39;
	div.s32 	%r39, %r38, %r194;
	setp.lt.s32 	%p50, %r39, 0;
	setp.ge.s32 	%p51, %r39, %r189;
	or.pred  	%p52, %p50, %p51;
	@%p52 bra 	$L__BB0_39;
	setp.lt.u32 	%p53, %r10, 3;
	add.s32 	%r238, %r39, %r138;
	mul.lo.s32 	%r40, %r238, %r190;
	add.s32 	%r239, %r349, %r140;
	mul.lo.s32 	%r41, %r239, %r191;
	mov.b32 	%r351, 0;
	@%p53 bra 	$L__BB0_27;
	mov.b32 	%r350, 0;
	cvt.s64.s32 	%rd50, %r41;
$L__BB0_14:
	mul.lo.s32 	%r43, %r350, %r196;
	sub.s32 	%r44, %r8, %r43;
	rem.s32 	%r241, %r44, %r194;
	setp.ne.s32 	%p54, %r241, 0;
	@%p54 bra 	$L__BB0_17;
	div.s32 	%r45, %r44, %r194;
	setp.lt.s32 	%p55, %r45, 0;
	setp.ge.s32 	%p56, %r45, %r190;
	or.pred  	%p57, %p55, %p56;
	@%p57 bra 	$L__BB0_17;
	add.s32 	%r242, %r45, %r40;
	add.s32 	%r243, %r350, %r41;
	mul.wide.s32 	%rd46, %r242, 4;
	add.s64 	%rd47, %rd2, %rd46;
	ld.global.nc.f32 	%f118, [%rd47];
	mul.wide.s32 	%rd48, %r243, 4;
	add.s64 	%rd49, %rd1, %rd48;
	ld.global.nc.f32 	%f119, [%rd49];
	fma.rn.f32 	%f186, %f118, %f119, %f186;
$L__BB0_17:
	add.s32 	%r46, %r43, %r196;
	sub.s32 	%r47, %r8, %r46;
	rem.s32 	%r244, %r47, %r194;
	setp.ne.s32 	%p58, %r244, 0;
	cvt.s64.s32 	%rd51, %r350;
	add.s64 	%rd52, %rd51, %rd50;
	shl.b64 	%rd53, %rd52, 2;
	add.s64 	%rd4, %rd1, %rd53;
	@%p58 bra 	$L__BB0_20;
	div.s32 	%r48, %r47, %r194;
	setp.lt.s32 	%p59, %r48, 0;
	setp.ge.s32 	%p60, %r48, %r190;
	or.pred  	%p61, %p59, %p60;
	@%p61 bra 	$L__BB0_20;
	add.s32 	%r245, %r48, %r40;
	mul.wide.s32 	%rd54, %r245, 4;
	add.s64 	%rd55, %rd2, %rd54;
	ld.global.nc.f32 	%f120, [%rd55];
	ld.global.nc.f32 	%f121, [%rd4+4];
	fma.rn.f32 	%f186, %f120, %f121, %f186;
$L__BB0_20:
	add.s32 	%r49, %r46, %r196;
	sub.s32 	%r50, %r8, %r49;
	rem.s32 	%r246, %r50, %r194;
	setp.ne.s32 	%p62, %r246, 0;
	@%p62 bra 	$L__BB0_23;
	div.s32 	%r51, %r50, %r194;
	setp.lt.s32 	%p63, %r51, 0;
	setp.ge.s32 	%p64, %r51, %r190;
	or.pred  	%p65, %p63, %p64;
	@%p65 bra 	$L__BB0_23;
	add.s32 	%r247, %r51, %r40;
	mul.wide.s32 	%rd56, %r247, 4;
	add.s64 	%rd57, %rd2, %rd56;
	ld.global.nc.f32 	%f122, [%rd57];
	ld.global.nc.f32 	%f123, [%rd4+8];
	fma.rn.f32 	%f186, %f122, %f123, %f186;
$L__BB0_23:
	add.s32 	%r248, %r49, %r196;
	sub.s32 	%r52, %r8, %r248;
	rem.s32 	%r249, %r52, %r194;
	setp.ne.s32 	%p66, %r249, 0;
	@%p66 bra 	$L__BB0_26;
	div.s32 	%r53, %r52, %r194;
	setp.lt.s32 	%p67, %r53, 0;
	setp.ge.s32 	%p68, %r53, %r190;
	or.pred  	%p69, %p67, %p68;
	@%p69 bra 	$L__BB0_26;
	add.s32 	%r250, %r53, %r40;
	mul.wide.s32 	%rd58, %r250, 4;
	add.s64 	%rd59, %rd2, %rd58;
	ld.global.nc.f32 	%f124, [%rd59];
	ld.global.nc.f32 	%f125, [%rd4+12];
	fma.rn.f32 	%f186, %f124, %f125, %f186;
$L__BB0_26:
	add.s32 	%r350, %r350, 4;
	setp.ne.s32 	%p70, %r350, %r14;
	mov.u32 	%r351, %r14;
	@%p70 bra 	$L__BB0_14;
$L__BB0_27:
	setp.eq.s32 	%p71, %r13, 0;
	@%p71 bra 	$L__BB0_39;
	mul.lo.s32 	%r56, %r351, %r196;
	sub.s32 	%r57, %r8, %r56;
	rem.s32 	%r251, %r57, %r194;
	setp.ne.s32 	%p72, %r251, 0;
	@%p72 bra 	$L__BB0_31;
	div.s32 	%r58, %r57, %r194;
	setp.lt.s32 	%p73, %r58, 0;
	setp.ge.s32 	%p74, %r58, %r190;
	or.pred  	%p75, %p73, %p74;
	@%p75 bra 	$L__BB0_31;
	add.s32 	%r252, %r58, %r40;
	add.s32 	%r253, %r351, %r41;
	mul.wide.s32 	%rd60, %r252, 4;
	add.s64 	%rd61, %rd2, %rd60;
	ld.global.nc.f32 	%f126, [%rd61];
	mul.wide.s32 	%rd62, %r253, 4;
	add.s64 	%rd63, %rd1, %rd62;
	ld.global.nc.f32 	%f127, [%rd63];
	fma.rn.f32 	%f186, %f126, %f127, %f186;
$L__BB0_31:
	setp.eq.s32 	%p76, %r13, 1;
	@%p76 bra 	$L__BB0_39;
	add.s32 	%r59, %r56, %r196;
	sub.s32 	%r60, %r8, %r59;
	rem.s32 	%r254, %r60, %r194;
	setp.ne.s32 	%p77, %r254, 0;
	cvt.s64.s32 	%rd64, %r41;
	cvt.u64.u32 	%rd65, %r351;
	add.s64 	%rd66, %rd65, %rd64;
	shl.b64 	%rd67, %rd66, 2;
	add.s64 	%rd5, %rd1, %rd67;
	@%p77 bra 	$L__BB0_35;
	div.s32 	%r61, %r60, %r194;
	setp.lt.s32 	%p78, %r61, 0;
	setp.ge.s32 	%p79, %r61, %r190;
	or.pred  	%p80, %p78, %p79;
	@%p80 bra 	$L__BB0_35;
	add.s32 	%r255, %r61, %r40;
	mul.wide.s32 	%rd68, %r255, 4;
	add.s64 	%rd69, %rd2, %rd68;
	ld.global.nc.f32 	%f128, [%rd69];
	ld.global.nc.f32 	%f129, [%rd5+4];
	fma.rn.f32 	%f186, %f128, %f129, %f186;
$L__BB0_35:
	setp.eq.s32 	%p81, %r13, 2;
	@%p81 bra 	$L__BB0_39;
	add.s32 	%r256, %r59, %r196;
	sub.s32 	%r62, %r8, %r256;
	rem.s32 	%r257, %r62, %r194;
	setp.ne.s32 	%p82, %r257, 0;
	@%p82 bra 	$L__BB0_39;
	div.s32 	%r63, %r62, %r194;
	setp.lt.s32 	%p83, %r63, 0;
	setp.ge.s32 	%p84, %r63, %r190;
	or.pred  	%p85, %p83, %p84;
	@%p85 bra 	$L__BB0_39;
	add.s32 	%r258, %r63, %r40;
	mul.wide.s32 	%rd70, %r258, 4;
	add.s64 	%rd71, %rd2, %rd70;
	ld.global.nc.f32 	%f130, [%rd71];
	ld.global.nc.f32 	%f131, [%rd5+8];
	fma.rn.f32 	%f186, %f130, %f131, %f186;
$L__BB0_39:
	add.s32 	%r349, %r349, 1;
	setp.ne.s32 	%p86, %r349, %r191;
	@%p86 bra 	$L__BB0_10;
	add.s32 	%r260, %r16, 2;
	mul.lo.s32 	%r65, %r260, %r189;
	add.s32 	%r66, %r139, %r188;
	mul.lo.s32 	%r67, %r66, %r191;
	mov.b32 	%r352, 0;
$L__BB0_41:
	mul.lo.s32 	%r261, %r352, %r196;
	sub.s32 	%r69, %r7, %r261;
	rem.s32 	%r262, %r69, %r194;
	setp.ne.s32 	%p87, %r262, 0;
	@%p87 bra 	$L__BB0_70;
	div.s32 	%r70, %r69, %r194;
	setp.lt.s32 	%p88, %r70, 0;
	setp.ge.s32 	%p89, %r70, %r189;
	or.pred  	%p90, %p88, %p89;
	@%p90 bra 	$L__BB0_70;
	setp.lt.u32 	%p91, %r10, 3;
	add.s32 	%r264, %r70, %r65;
	mul.lo.s32 	%r71, %r264, %r190;
	add.s32 	%r265, %r352, %r67;
	mul.lo.s32 	%r72, %r265, %r191;
	mov.b32 	%r354, 0;
	@%p91 bra 	$L__BB0_58;
	mov.b32 	%r353, 0;
	cvt.s64.s32 	%rd76, %r72;
$L__BB0_45:
	mul.lo.s32 	%r74, %r353, %r196;
	sub.s32 	%r75, %r8, %r74;
	rem.s32 	%r267, %r75, %r194;
	setp.ne.s32 	%p92, %r267, 0;
	@%p92 bra 	$L__BB0_48;
	div.s32 	%r76, %r75, %r194;
	setp.lt.s32 	%p93, %r76, 0;
	setp.ge.s32 	%p94, %r76, %r190;
	or.pred  	%p95, %p93, %p94;
	@%p95 bra 	$L__BB0_48;
	add.s32 	%r268, %r76, %r71;
	add.s32 	%r269, %r353, %r72;
	mul.wide.s32 	%rd72, %r268, 4;
	add.s64 	%rd73, %rd2, %rd72;
	ld.global.nc.f32 	%f133, [%rd73];
	mul.wide.s32 	%rd74, %r269, 4;
	add.s64 	%rd75, %rd1, %rd74;
	ld.global.nc.f32 	%f134, [%rd75];
	fma.rn.f32 	%f186, %f133, %f134, %f186;
$L__BB0_48:
	add.s32 	%r77, %r74, %r196;
	sub.s32 	%r78, %r8, %r77;
	rem.s32 	%r270, %r78, %r194;
	setp.ne.s32 	%p96, %r270, 0;
	cvt.s64.s32 	%rd77, %r353;
	add.s64 	%rd78, %rd77, %rd76;
	shl.b64 	%rd79, %rd78, 2;
	add.s64 	%rd6, %rd1, %rd79;
	@%p96 bra 	$L__BB0_51;
	div.s32 	%r79, %r78, %r194;
	setp.lt.s32 	%p97, %r79, 0;
	setp.ge.s32 	%p98, %r79, %r190;
	or.pred  	%p99, %p97, %p98;
	@%p99 bra 	$L__BB0_51;
	add.s32 	%r271, %r79, %r71;
	mul.wide.s32 	%rd80, %r271, 4;
	add.s64 	%rd81, %rd2, %rd80;
	ld.global.nc.f32 	%f135, [%rd81];
	ld.global.nc.f32 	%f136, [%rd6+4];
	fma.rn.f32 	%f186, %f135, %f136, %f186;
$L__BB0_51:
	add.s32 	%r80, %r77, %r196;
	sub.s32 	%r81, %r8, %r80;
	rem.s32 	%r272, %r81, %r194;
	setp.ne.s32 	%p100, %r272, 0;
	@%p100 bra 	$L__BB0_54;
	div.s32 	%r82, %r81, %r194;
	setp.lt.s32 	%p101, %r82, 0;
	setp.ge.s32 	%p102, %r82, %r190;
	or.pred  	%p103, %p101, %p102;
	@%p103 bra 	$L__BB0_54;
	add.s32 	%r273, %r82, %r71;
	mul.wide.s32 	%rd82, %r273, 4;
	add.s64 	%rd83, %rd2, %rd82;
	ld.global.nc.f32 	%f137, [%rd83];
	ld.global.nc.f32 	%f138, [%rd6+8];
	fma.rn.f32 	%f186, %f137, %f138, %f186;
$L__BB0_54:
	add.s32 	%r274, %r80, %r196;
	sub.s32 	%r83, %r8, %r274;
	rem.s32 	%r275, %r83, %r194;
	setp.ne.s32 	%p104, %r275, 0;
	@%p104 bra 	$L__BB0_57;
	div.s32 	%r84, %r83, %r194;
	setp.lt.s32 	%p105, %r84, 0;
	setp.ge.s32 	%p106, %r84, %r190;
	or.pred  	%p107, %p105, %p106;
	@%p107 bra 	$L__BB0_57;
	add.s32 	%r276, %r84, %r71;
	mul.wide.s32 	%rd84, %r276, 4;
	add.s64 	%rd85, %rd2, %rd84;
	ld.global.nc.f32 	%f139, [%rd85];
	ld.global.nc.f32 	%f140, [%rd6+12];
	fma.rn.f32 	%f186, %f139, %f140, %f186;
$L__BB0_57:
	add.s32 	%r353, %r353, 4;
	setp.ne.s32 	%p108, %r353, %r14;
	mov.u32 	%r354, %r14;
	@%p108 bra 	$L__BB0_45;
$L__BB0_58:
	setp.eq.s32 	%p109, %r13, 0;
	@%p109 bra 	$L__BB0_70;
	mul.lo.s32 	%r87, %r354, %r196;
	sub.s32 	%r88, %r8, %r87;
	rem.s32 	%r277, %r88, %r194;
	setp.ne.s32 	%p110, %r277, 0;
	@%p110 bra 	$L__BB0_62;
	div.s32 	%r89, %r88, %r194;
	setp.lt.s32 	%p111, %r89, 0;
	setp.ge.s32 	%p112, %r89, %r190;
	or.pred  	%p113, %p111, %p112;
	@%p113 bra 	$L__BB0_62;
	add.s32 	%r278, %r89, %r71;
	add.s32 	%r279, %r354, %r72;
	mul.wide.s32 	%rd86, %r278, 4;
	add.s64 	%rd87, %rd2, %rd86;
	ld.global.nc.f32 	%f141, [%rd87];
	mul.wide.s32 	%rd88, %r279, 4;
	add.s64 	%rd89, %rd1, %rd88;
	ld.global.nc.f32 	%f142, [%rd89];
	fma.rn.f32 	%f186, %f141, %f142, %f186;
$L__BB0_62:
	setp.eq.s32 	%p114, %r13, 1;
	@%p114 bra 	$L__BB0_70;
	add.s32 	%r90, %r87, %r196;
	sub.s32 	%r91, %r8, %r90;
	rem.s32 	%r280, %r91, %r194;
	setp.ne.s32 	%p115, %r280, 0;
	cvt.s64.s32 	%rd90, %r72;
	cvt.u64.u32 	%rd91, %r354;
	add.s64 	%rd92, %rd91, %rd90;
	shl.b64 	%rd93, %rd92, 2;
	add.s64 	%rd7, %rd1, %rd93;
	@%p115 bra 	$L__BB0_66;
	div.s32 	%r92, %r91, %r194;
	setp.lt.s32 	%p116, %r92, 0;
	setp.ge.s32 	%p117, %r92, %r190;
	or.pred  	%p118, %p116, %p117;
	@%p118 bra 	$L__BB0_66;
	add.s32 	%r281, %r92, %r71;
	mul.wide.s32 	%rd94, %r281, 4;
	add.s64 	%rd95, %rd2, %rd94;
	ld.global.nc.f32 	%f143, [%rd95];
	ld.global.nc.f32 	%f144, [%rd7+4];
	fma.rn.f32 	%f186, %f143, %f144, %f186;
$L__BB0_66:
	setp.eq.s32 	%p119, %r13, 2;
	@%p119 bra 	$L__BB0_70;
	add.s32 	%r282, %r90, %r196;
	sub.s32 	%r93, %r8, %r282;
	rem.s32 	%r283, %r93, %r194;
	setp.ne.s32 	%p120, %r283, 0;
	@%p120 bra 	$L__BB0_70;
	div.s32 	%r94, %r93, %r194;
	setp.lt.s32 	%p121, %r94, 0;
	setp.ge.s32 	%p122, %r94, %r190;
	or.pred  	%p123, %p121, %p122;
	@%p123 bra 	$L__BB0_70;
	add.s32 	%r284, %r94, %r71;
	mul.wide.s32 	%rd96, %r284, 4;
	add.s64 	%rd97, %rd2, %rd96;
	ld.global.nc.f32 	%f145, [%rd97];
	ld.global.nc.f32 	%f146, [%rd7+8];
	fma.rn.f32 	%f186, %f145, %f146, %f186;
$L__BB0_70:
	add.s32 	%r352, %r352, 1;
	setp.ne.s32 	%p124, %r352, %r191;
	@%p124 bra 	$L__BB0_41;
	add.s32 	%r286, %r16, 3;
	mul.lo.s32 	%r96, %r286, %r189;
	add.s32 	%r287, %r66, %r188;
	mul.lo.s32 	%r97, %r287, %r191;
	mov.b32 	%r355, 0;
$L__BB0_72:
	mul.lo.s32 	%r288, %r355, %r196;
	sub.s32 	%r99, %r7, %r288;
	rem.s32 	%r289, %r99, %r194;
	setp.ne.s32 	%p125, %r289, 0;
	@%p125 bra 	$L__BB0_101;
	div.s32 	%r100, %r99, %r194;
	setp.lt.s32 	%p126, %r100, 0;
	setp.ge.s32 	%p127, %r100, %r189;
	or.pred  	%p128, %p126, %p127;
	@%p128 bra 	$L__BB0_101;
	setp.lt.u32 	%p129, %r10, 3;
	add.s32 	%r291, %r100, %r96;
	mul.lo.s32 	%r101, %r291, %r190;
	add.s32 	%r292, %r355, %r97;
	mul.lo.s32 	%r102, %r292, %r191;
	mov.b32 	%r357, 0;
	@%p129 bra 	$L__BB0_89;
	mov.b32 	%r356, 0;
$L__BB0_76:
	mul.lo.s32 	%r104, %r356, %r196;
	sub.s32 	%r105, %r8, %r104;
	rem.s32 	%r294, %r105, %r194;
	setp.ne.s32 	%p130, %r294, 0;
	@%p130 bra 	$L__BB0_79;
	div.s32 	%r106, %r105, %r194;
	setp.lt.s32 	%p131, %r106, 0;
	setp.ge.s32 	%p132, %r106, %r190;
	or.pred  	%p133, %p131, %p132;
	@%p133 bra 	$L__BB0_79;
	add.s32 	%r295, %r106, %r101;
	add.s32 	%r296, %r356, %r102;
	mul.wide.s32 	%rd98, %r295, 4;
	add.s64 	%rd99, %rd2, %rd98;
	ld.global.nc.f32 	%f148, [%rd99];
	mul.wide.s32 	%rd100, %r296, 4;
	add.s64 	%rd101, %rd1, %rd100;
	ld.global.nc.f32 	%f149, [%rd101];
	fma.rn.f32 	%f186, %f148, %f149, %f186;
$L__BB0_79:
	add.s32 	%r107, %r104, %r196;
	sub.s32 	%r108, %r8, %r107;
	rem.s32 	%r297, %r108, %r194;
	setp.ne.s32 	%p134, %r297, 0;
	cvt.s64.s32 	%rd102, %r102;
	cvt.s64.s32 	%rd103, %r356;
	add.s64 	%rd104, %rd103, %rd102;
	shl.b64 	%rd105, %rd104, 2;
	add.s64 	%rd8, %rd1, %rd105;
	@%p134 bra 	$L__BB0_82;
	div.s32 	%r109, %r108, %r194;
	setp.lt.s32 	%p135, %r109, 0;
	setp.ge.s32 	%p136, %r109, %r190;
	or.pred  	%p137, %p135, %p136;
	@%p137 bra 	$L__BB0_82;
	add.s32 	%r298, %r109, %r101;
	mul.wide.s32 	%rd106, %r298, 4;
	add.s64 	%rd107, %rd2, %rd106;
	ld.global.nc.f32 	%f150, [%rd107];
	ld.global.nc.f32 	%f151, [%rd8+4];
	fma.rn.f32 	%f186, %f150, %f151, %f186;
$L__BB0_82:
	add.s32 	%r110, %r107, %r196;
	sub.s32 	%r111, %r8, %r110;
	rem.s32 	%r299, %r111, %r194;
	setp.ne.s32 	%p138, %r299, 0;
	@%p138 bra 	$L__BB0_85;
	div.s32 	%r112, %r111, %r194;
	setp.lt.s32 	%p139, %r112, 0;
	setp.ge.s32 	%p140, %r112, %r190;
	or.pred  	%p141, %p139, %p140;
	@%p141 bra 	$L__BB0_85;
	add.s32 	%r300, %r112, %r101;
	mul.wide.s32 	%rd108, %r300, 4;
	add.s64 	%rd109, %rd2, %rd108;
	ld.global.nc.f32 	%f152, [%rd109];
	ld.global.nc.f32 	%f153, [%rd8+8];
	fma.rn.f32 	%f186, %f152, %f153, %f186;
$L__BB0_85:
	add.s32 	%r301, %r110, %r196;
	sub.s32 	%r113, %r8, %r301;
	rem.s32 	%r302, %r113, %r194;
	setp.ne.s32 	%p142, %r302, 0;
	@%p142 bra 	$L__BB0_88;
	div.s32 	%r114, %r113, %r194;
	setp.lt.s32 	%p143, %r114, 0;
	setp.ge.s32 	%p144, %r114, %r190;
	or.pred  	%p145, %p143, %p144;
	@%p145 bra 	$L__BB0_88;
	add.s32 	%r303, %r114, %r101;
	mul.wide.s32 	%rd110, %r303, 4;
	add.s64 	%rd111, %rd2, %rd110;
	ld.global.nc.f32 	%f154, [%rd111];
	ld.global.nc.f32 	%f155, [%rd8+12];
	fma.rn.f32 	%f186, %f154, %f155, %f186;
$L__BB0_88:
	add.s32 	%r356, %r356, 4;
	setp.ne.s32 	%p146, %r356, %r14;
	mov.u32 	%r357, %r14;
	@%p146 bra 	$L__BB0_76;
$L__BB0_89:
	setp.eq.s32 	%p147, %r13, 0;
	@%p147 bra 	$L__BB0_101;
	mul.lo.s32 	%r117, %r357, %r196;
	sub.s32 	%r118, %r8, %r117;
	rem.s32 	%r304, %r118, %r194;
	setp.ne.s32 	%p148, %r304, 0;
	@%p148 bra 	$L__BB0_93;
	div.s32 	%r119, %r118, %r194;
	setp.lt.s32 	%p149, %r119, 0;
	setp.ge.s32 	%p150, %r119, %r190;
	or.pred  	%p151, %p149, %p150;
	@%p151 bra 	$L__BB0_93;
	add.s32 	%r305, %r119, %r101;
	add.s32 	%r306, %r357, %r102;
	mul.wide.s32 	%rd112, %r305, 4;
	add.s64 	%rd113, %rd2, %rd112;
	ld.global.nc.f32 	%f156, [%rd113];
	mul.wide.s32 	%rd114, %r306, 4;
	add.s64 	%rd115, %rd1, %rd114;
	ld.global.nc.f32 	%f157, [%rd115];
	fma.rn.f32 	%f186, %f156, %f157, %f186;
$L__BB0_93:
	setp.eq.s32 	%p152, %r13, 1;
	@%p152 bra 	$L__BB0_101;
	add.s32 	%r120, %r117, %r196;
	sub.s32 	%r121, %r8, %r120;
	rem.s32 	%r307, %r121, %r194;
	setp.ne.s32 	%p153, %r307, 0;
	cvt.s64.s32 	%rd116, %r102;
	cvt.u64.u32 	%rd117, %r357;
	add.s64 	%rd118, %rd117, %rd116;
	shl.b64 	%rd119, %rd118, 2;
	add.s64 	%rd9, %rd1, %rd119;
	@%p153 bra 	$L__BB0_97;
	div.s32 	%r122, %r121, %r194;
	setp.lt.s32 	%p154, %r122, 0;
	setp.ge.s32 	%p155, %r122, %r190;
	or.pred  	%p156, %p154, %p155;
	@%p156 bra 	$L__BB0_97;
	add.s32 	%r308, %r122, %r101;
	mul.wide.s32 	%rd120, %r308, 4;
	add.s64 	%rd121, %rd2, %rd120;
	ld.global.nc.f32 	%f158, [%rd121];
	ld.global.nc.f32 	%f159, [%rd9+4];
	fma.rn.f32 	%f186, %f158, %f159, %f186;
$L__BB0_97:
	setp.eq.s32 	%p157, %r13, 2;
	@%p157 bra 	$L__BB0_101;
	add.s32 	%r309, %r120, %r196;
	sub.s32 	%r123, %r8, %r309;
	rem.s32 	%r310, %r123, %r194;
	setp.ne.s32 	%p158, %r310, 0;
	@%p158 bra 	$L__BB0_101;
	div.s32 	%r124, %r123, %r194;
	setp.lt.s32 	%p159, %r124, 0;
	setp.ge.s32 	%p160, %r124, %r190;
	or.pred  	%p161, %p159, %p160;
	@%p161 bra 	$L__BB0_101;
	add.s32 	%r311, %r124, %r101;
	mul.wide.s32 	%rd122, %r311, 4;
	add.s64 	%rd123, %rd2, %rd122;
	ld.global.nc.f32 	%f160, [%rd123];
	ld.global.nc.f32 	%f161, [%rd9+8];
	fma.rn.f32 	%f186, %f160, %f161, %f186;
$L__BB0_101:
	add.s32 	%r355, %r355, 1;
	setp.ne.s32 	%p162, %r355, %r191;
	@%p162 bra 	$L__BB0_72;
	add.s32 	%r346, %r346, 4;
	setp.eq.s32 	%p163, %r346, %r360;
	@%p163 bra 	$L__BB0_103;
	bra.uni 	$L__BB0_5;
$L__BB0_103:
	setp.eq.s32 	%p164, %r11, 0;
	@%p164 bra 	$L__BB0_137;
	and.b32  	%r142, %r191, 3;
	and.b32  	%r143, %r191, 2147483644;
	add.s32 	%r313, %r2, %r195;
	add.s32 	%r314, %r313, %r1;
	sub.s32 	%r144, %r314, %r196;
	shl.b32 	%r145, %r196, 2;
	shl.b32 	%r315, %r196, 1;
	sub.s32 	%r146, %r314, %r315;
	mul.lo.s32 	%r316, %r196, 3;
	sub.s32 	%r147, %r314, %r316;
	mov.b32 	%r361, 0;
$L__BB0_105:
	.pragma "nounroll";
	mad.lo.s32 	%r318, %r360, %r188, %r6;
	mul.lo.s32 	%r150, %r318, %r191;
	mov.b32 	%r362, 0;
$L__BB0_106:
	mul.lo.s32 	%r319, %r362, %r196;
	sub.s32 	%r152, %r7, %r319;
	rem.s32 	%r320, %r152, %r194;
	setp.ne.s32 	%p165, %r320, 0;
	@%p165 bra 	$L__BB0_135;
	div.s32 	%r153, %r152, %r194;
	setp.lt.s32 	%p166, %r153, 0;
	setp.ge.s32 	%p167, %r153, %r189;
	or.pred  	%p168, %p166, %p167;
	@%p168 bra 	$L__BB0_135;
	setp.lt.u32 	%p169, %r10, 3;
	add.s32 	%r322, %r360, %r9;
	mad.lo.s32 	%r323, %r322, %r189, %r153;
	mul.lo.s32 	%r154, %r323, %r190;
	add.s32 	%r324, %r362, %r150;
	mul.lo.s32 	%r155, %r324, %r191;
	mov.b32 	%r370, 0;
	@%p169 bra 	$L__BB0_123;
	and.b32  	%r326, %r191, 2147483644;
	neg.s32 	%r368, %r326;
	mov.b32 	%r369, 0;
	cvt.s64.s32 	%rd128, %r155;
	mov.u32 	%r363, %r8;
	mov.u32 	%r364, %r147;
	mov.u32 	%r365, %r146;
	mov.u32 	%r366, %r144;
	mov.u32 	%r367, %r155;
$L__BB0_110:
	rem.s32 	%r327, %r363, %r194;
	setp.ne.s32 	%p170, %r327, 0;
	@%p170 bra 	$L__BB0_113;
	div.s32 	%r164, %r363, %r194;
	setp.lt.s32 	%p171, %r164, 0;
	setp.ge.s32 	%p172, %r164, %r190;
	or.pred  	%p173, %p171, %p172;
	@%p173 bra 	$L__BB0_113;
	add.s32 	%r328, %r164, %r154;
	mul.wide.s32 	%rd124, %r328, 4;
	add.s64 	%rd125, %rd2, %rd124;
	ld.global.nc.f32 	%f163, [%rd125];
	mul.wide.s32 	%rd126, %r367, 4;
	add.s64 	%rd127, %rd1, %rd126;
	ld.global.nc.f32 	%f164, [%rd127];
	fma.rn.f32 	%f186, %f163, %f164, %f186;
$L__BB0_113:
	rem.s32 	%r329, %r366, %r194;
	setp.ne.s32 	%p174, %r329, 0;
	cvt.s64.s32 	%rd129, %r369;
	add.s64 	%rd130, %rd129, %rd128;
	shl.b64 	%rd131, %rd130, 2;
	add.s64 	%rd11, %rd1, %rd131;
	@%p174 bra 	$L__BB0_116;
	div.s32 	%r165, %r366, %r194;
	setp.lt.s32 	%p175, %r165, 0;
	setp.ge.s32 	%p176, %r165, %r190;
	or.pred  	%p177, %p175, %p176;
	@%p177 bra 	$L__BB0_116;
	add.s32 	%r330, %r165, %r154;
	mul.wide.s32 	%rd132, %r330, 4;
	add.s64 	%rd133, %rd2, %rd132;
	ld.global.nc.f32 	%f165, [%rd133];
	ld.global.nc.f32 	%f166, [%rd11+4];
	fma.rn.f32 	%f186, %f165, %f166, %f186;
$L__BB0_116:
	rem.s32 	%r331, %r365, %r194;
	setp.ne.s32 	%p178, %r331, 0;
	@%p178 bra 	$L__BB0_119;
	div.s32 	%r166, %r365, %r194;
	setp.lt.s32 	%p179, %r166, 0;
	setp.ge.s32 	%p180, %r166, %r190;
	or.pred  	%p181, %p179, %p180;
	@%p181 bra 	$L__BB0_119;
	add.s32 	%r332, %r166, %r154;
	mul.wide.s32 	%rd134, %r332, 4;
	add.s64 	%rd135, %rd2, %rd134;
	ld.global.nc.f32 	%f167, [%rd135];
	ld.global.nc.f32 	%f168, [%rd11+8];
	fma.rn.f32 	%f186, %f167, %f168, %f186;
$L__BB0_119:
	rem.s32 	%r333, %r364, %r194;
	setp.ne.s32 	%p182, %r333, 0;
	@%p182 bra 	$L__BB0_122;
	div.s32 	%r167, %r364, %r194;
	setp.lt.s32 	%p183, %r167, 0;
	setp.ge.s32 	%p184, %r167, %r190;
	or.pred  	%p185, %p183, %p184;
	@%p185 bra 	$L__BB0_122;
	add.s32 	%r334, %r167, %r154;
	mul.wide.s32 	%rd136, %r334, 4;
	add.s64 	%rd137, %rd2, %rd136;
	ld.global.nc.f32 	%f169, [%rd137];
	ld.global.nc.f32 	%f170, [%rd11+12];
	fma.rn.f32 	%f186, %f169, %f170, %f186;
$L__BB0_122:
	add.s32 	%r369, %r369, 4;
	add.s32 	%r368, %r368, 4;
	add.s32 	%r367, %r367, 4;
	sub.s32 	%r366, %r366, %r145;
	sub.s32 	%r365, %r365, %r145;
	sub.s32 	%r364, %r364, %r145;
	sub.s32 	%r363, %r363, %r145;
	setp.ne.s32 	%p186, %r368, 0;
	mov.u32 	%r370, %r143;
	@%p186 bra 	$L__BB0_110;
$L__BB0_123:
	setp.eq.s32 	%p187, %r142, 0;
	@%p187 bra 	$L__BB0_135;
	mul.lo.s32 	%r176, %r370, %r196;
	sub.s32 	%r177, %r8, %r176;
	rem.s32 	%r335, %r177, %r194;
	setp.ne.s32 	%p188, %r335, 0;
	@%p188 bra 	$L__BB0_127;
	div.s32 	%r178, %r177, %r194;
	setp.lt.s32 	%p189, %r178, 0;
	setp.ge.s32 	%p190, %r178, %r190;
	or.pred  	%p191, %p189, %p190;
	@%p191 bra 	$L__BB0_127;
	add.s32 	%r336, %r178, %r154;
	add.s32 	%r337, %r370, %r155;
	mul.wide.s32 	%rd138, %r336, 4;
	add.s64 	%rd139, %rd2, %rd138;
	ld.global.nc.f32 	%f171, [%rd139];
	mul.wide.s32 	%rd140, %r337, 4;
	add.s64 	%rd141, %rd1, %rd140;
	ld.global.nc.f32 	%f172, [%rd141];
	fma.rn.f32 	%f186, %f171, %f172, %f186;
$L__BB0_127:
	setp.eq.s32 	%p192, %r142, 1;
	@%p192 bra 	$L__BB0_135;
	add.s32 	%r179, %r176, %r196;
	sub.s32 	%r180, %r8, %r179;
	rem.s32 	%r338, %r180, %r194;
	setp.ne.s32 	%p193, %r338, 0;
	cvt.s64.s32 	%rd142, %r155;
	cvt.u64.u32 	%rd143, %r370;
	add.s64 	%rd144, %rd143, %rd142;
	shl.b64 	%rd145, %rd144, 2;
	add.s64 	%rd12, %rd1, %rd145;
	@%p193 bra 	$L__BB0_131;
	div.s32 	%r181, %r180, %r194;
	setp.lt.s32 	%p194, %r181, 0;
	setp.ge.s32 	%p195, %r181, %r190;
	or.pred  	%p196, %p194, %p195;
	@%p196 bra 	$L__BB0_131;
	add.s32 	%r339, %r181, %r154;
	mul.wide.s32 	%rd146, %r339, 4;
	add.s64 	%rd147, %rd2, %rd146;
	ld.global.nc.f32 	%f173, [%rd147];
	ld.global.nc.f32 	%f174, [%rd12+4];
	fma.rn.f32 	%f186, %f173, %f174, %f186;
$L__BB0_131:
	setp.eq.s32 	%p197, %r142, 2;
	@%p197 bra 	$L__BB0_135;
	add.s32 	%r340, %r179, %r196;
	sub.s32 	%r182, %r8, %r340;
	rem.s32 	%r341, %r182, %r194;
	setp.ne.s32 	%p198, %r341, 0;
	@%p198 bra 	$L__BB0_135;
	div.s32 	%r183, %r182, %r194;
	setp.lt.s32 	%p199, %r183, 0;
	setp.ge.s32 	%p200, %r183, %r190;
	or.pred  	%p201, %p199, %p200;
	@%p201 bra 	$L__BB0_135;
	add.s32 	%r342, %r183, %r154;
	mul.wide.s32 	%rd148, %r342, 4;
	add.s64 	%rd149, %rd2, %rd148;
	ld.global.nc.f32 	%f175, [%rd149];
	ld.global.nc.f32 	%f176, [%rd12+8];
	fma.rn.f32 	%f186, %f175, %f176, %f186;
$L__BB0_135:
	add.s32 	%r362, %r362, 1;
	setp.ne.s32 	%p202, %r362, %r191;
	@%p202 bra 	$L__BB0_106;
	add.s32 	%r360, %r360, 1;
	add.s32 	%r361, %r361, 1;
	setp.ne.s32 	%p203, %r361, %r11;
	@%p203 bra 	$L__BB0_105;
$L__BB0_137:
	ld.param.u64 	%rd153, [_Z31conv_transpose2d_forward_kernelPKfS0_S0_Pfiiiiiiiiiii_param_3];
	add.f32 	%f177, %f1, %f186;
	mad.lo.s32 	%r343, %r5, %r188, %r6;
	mad.lo.s32 	%r344, %r343, %r198, %r204;
	mad.lo.s32 	%r345, %r344, %r193, %r3;
	cvta.to.global.u64 	%rd150, %rd153;
	mul.wide.s32 	%rd151, %r345, 4;
	add.s64 	%rd152, %rd150, %rd151;
	st.global.f32 	[%rd152], %f177;
$L__BB0_138:
	ret;
$L__BB0_139:
	mul.lo.s32 	%r24, %r348, %r196;
	sub.s32 	%r25, %r8, %r24;
	rem.s32 	%r216, %r25, %r194;
	setp.ne.s32 	%p16, %r216, 0;
	@%p16 bra 	$L__BB0_142;
	div.s32 	%r26, %r25, %r194;
	setp.lt.s32 	%p17, %r26, 0;
	setp.ge.s32 	%p18, %r26, %r190;
	or.pred  	%p19, %p17, %p18;
	@%p19 bra 	$L__BB0_142;
	add.s32 	%r217, %r26, %r127;
	add.s32 	%r218, %r348, %r128;
	mul.wide.s32 	%rd20, %r217, 4;
	add.s64 	%rd21, %rd2, %rd20;
	ld.global.nc.f32 	%f103, [%rd21];
	mul.wide.s32 	%rd22, %r218, 4;
	add.s64 	%rd23, %rd1, %rd22;
	ld.global.nc.f32 	%f104, [%rd23];
	fma.rn.f32 	%f186, %f103, %f104, %f186;
$L__BB0_142:
	add.s32 	%r27, %r24, %r196;
	sub.s32 	%r28, %r8, %r27;
	rem.s32 	%r219, %r28, %r194;
	setp.ne.s32 	%p20, %r219, 0;
	cvt.s64.s32 	%rd25, %r348;
	add.s64 	%rd26, %rd25, %rd24;
	shl.b64 	%rd27, %rd26, 2;
	add.s64 	%rd3, %rd1, %rd27;
	@%p20 bra 	$L__BB0_145;
	div.s32 	%r29, %r28, %r194;
	setp.lt.s32 	%p21, %r29, 0;
	setp.ge.s32 	%p22, %r29, %r190;
	or.pred  	%p23, %p21, %p22;
	@%p23 bra 	$L__BB0_145;
	add.s32 	%r220, %r29, %r127;
	mul.wide.s32 	%rd28, %r220, 4;
	add.s64 	%rd29, %rd2, %rd28;
	ld.global.nc.f32 	%f105, [%rd29];
	ld.global.nc.f32 	%f106, [%rd3+4];
	fma.rn.f32 	%f186, %f105, %f106, %f186;
$L__BB0_145:
	add.s32 	%r30, %r27, %r196;
	sub.s32 	%r31, %r8, %r30;
	rem.s32 	%r221, %r31, %r194;
	setp.ne.s32 	%p24, %r221, 0;
	@%p24 bra 	$L__BB0_148;
	div.s32 	%r32, %r31, %r194;
	setp.lt.s32 	%p25, %r32, 0;
	setp.ge.s32 	%p26, %r32, %r190;
	or.pred  	%p27, %p25, %p26;
	@%p27 bra 	$L__BB0_148;
	add.s32 	%r222, %r32, %r127;
	mul.wide.s32 	%rd30, %r222, 4;
	add.s64 	%rd31, %rd2, %rd30;
	ld.global.nc.f32 	%f107, [%rd31];
	ld.global.nc.f32 	%f108, [%rd3+8];
	fma.rn.f32 	%f186, %f107, %f108, %f186;
$L__BB0_148:
	add.s32 	%r223, %r30, %r196;
	sub.s32 	%r33, %r8, %r223;
	rem.s32 	%r224, %r33, %r194;
	setp.ne.s32 	%p28, %r224, 0;
	@%p28 bra 	$L__BB0_151;
	div.s32 	%r34, %r33, %r194;
	setp.lt.s32 	%p29, %r34, 0;
	setp.ge.s32 	%p30, %r34, %r190;
	or.pred  	%p31, %p29, %p30;
	@%p31 bra 	$L__BB0_151;
	add.s32 	%r225, %r34, %r127;
	mul.wide.s32 	%rd32, %r225, 4;
	add.s64 	%rd33, %rd2, %rd32;
	ld.global.nc.f32 	%f109, [%rd33];
	ld.global.nc.f32 	%f110, [%rd3+12];
	fma.rn.f32 	%f186, %f109, %f110, %f186;
$L__BB0_151:
	add.s32 	%r348, %r348, 4;
	setp.eq.s32 	%p32, %r348, %r14;
	mov.u32 	%r358, %r14;
	@%p32 bra 	$L__BB0_152;
	bra.uni 	$L__BB0_139;
$L__BB0_152:
	setp.eq.s32 	%p33, %r13, 0;
	@%p33 bra 	$L__BB0_8;
	mul.lo.s32 	%r130, %r358, %r196;
	sub.s32 	%r131, %r8, %r130;
	rem.s32 	%r226, %r131, %r194;
	setp.ne.s32 	%p34, %r226, 0;
	@%p34 bra 	$L__BB0_156;
	div.s32 	%r132, %r131, %r194;
	setp.lt.s32 	%p35, %r132, 0;
	setp.ge.s32 	%p36, %r132, %r190;
	or.pred  	%p37, %p35, %p36;
	@%p37 bra 	$L__BB0_156;
	add.s32 	%r227, %r132, %r127;
	add.s32 	%r228, %r358, %r128;
	mul.wide.s32 	%rd34, %r227, 4;
	add.s64 	%rd35, %rd2, %rd34;
	ld.global.nc.f32 	%f111, [%rd35];
	mul.wide.s32 	%rd36, %r228, 4;
	add.s64 	%rd37, %rd1, %rd36;
	ld.global.nc.f32 	%f112, [%rd37];
	fma.rn.f32 	%f186, %f111, %f112, %f186;
$L__BB0_156:
	setp.eq.s32 	%p38, %r13, 1;
	@%p38 bra 	$L__BB0_8;
	add.s32 	%r133, %r130, %r196;
	sub.s32 	%r134, %r8, %r133;
	rem.s32 	%r229, %r134, %r194;
	setp.ne.s32 	%p39, %r229, 0;
	cvt.s64.s32 	%rd38, %r128;
	cvt.u64.u32 	%rd39, %r358;
	add.s64 	%rd40, %rd39, %rd38;
	shl.b64 	%rd41, %rd40, 2;
	add.s64 	%rd10, %rd1, %rd41;
	@%p39 bra 	$L__BB0_160;
	div.s32 	%r135, %r134, %r194;
	setp.lt.s32 	%p40, %r135, 0;
	setp.ge.s32 	%p41, %r135, %r190;
	or.pred  	%p42, %p40, %p41;
	@%p42 bra 	$L__BB0_160;
	add.s32 	%r230, %r135, %r127;
	mul.wide.s32 	%rd42, %r230, 4;
	add.s64 	%rd43, %rd2, %rd42;
	ld.global.nc.f32 	%f113, [%rd43];
	ld.global.nc.f32 	%f114, [%rd10+4];
	fma.rn.f32 	%f186, %f113, %f114, %f186;
$L__BB0_160:
	setp.eq.s32 	%p43, %r13, 2;
	@%p43 bra 	$L__BB0_8;
	add.s32 	%r231, %r133, %r196;
	sub.s32 	%r136, %r8, %r231;
	rem.s32 	%r232, %r136, %r194;
	setp.ne.s32 	%p44, %r232, 0;
	@%p44 bra 	$L__BB0_8;
	div.s32 	%r137, %r136, %r194;
	setp.lt.s32 	%p45, %r137, 0;
	setp.ge.s32 	%p46, %r137, %r190;
	or.pred  	%p47, %p45, %p46;
	@%p47 bra 	$L__BB0_8;
	add.s32 	%r233, %r137, %r127;
	mul.wide.s32 	%rd44, %r233, 4;
	add.s64 	%rd45, %rd2, %rd44;
	ld.global.nc.f32 	%f115, [%rd45];
	ld.global.nc.f32 	%f116, [%rd10+8];
	fma.rn.f32 	%f186, %f115, %f116, %f186;
	bra.uni 	$L__BB0_8;
$L__BB0_164:
	setp.lt.u32 	%p15, %r10, 3;
	add.s32 	%r213, %r22, %r17;
	mul.lo.s32 	%r127, %r213, %r190;
	add.s32 	%r214, %r347, %r19;
	mul.lo.s32 	%r128, %r214, %r191;
	mov.b32 	%r358, 0;
	@%p15 bra 	$L__BB0_152;
	mov.b32 	%r348, 0;
	cvt.s64.s32 	%rd24, %r128;
	bra.uni 	$L__BB0_139;

}


// ===== COMPILED SASS (sm_100) =====

	.target	sm_100

	.elftype	@"ET_EXEC"


//--------------------- .note.nv.tkinfo           --------------------------
	.section	.note.nv.tkinfo,"",@"SHT_NOTE"
	.sectionflags	@"SHF_NOTE_NV_TKINFO"
	.tkinfo
        /*0018*/ 	.word	0x00000002
        /*0030*/ 	.string	""
        /*0030*/ 	.string	"ptxas"
        /*0030*/ 	.string	"Cuda compilation tools, release 13.0, V13.0.88"
        /*0030*/ 	.string	"Build cuda_13.0.r13.0/compiler.36424714_0"
        /*0030*/ 	.string	"-arch sm_100 -m 64 "



//--------------------- .note.nv.cuinfo           --------------------------
	.section	.note.nv.cuinfo,"",@"SHT_NOTE"
	.sectionflags	@"SHF_NOTE_NV_CUINFO"
        /*0018*/ 	.short	0x0002
        /*001a*/ 	.short	0x0064
        /*001c*/ 	.short	0x0082
	.zero		2


//--------------------- .nv.info                  --------------------------
	.section	.nv.info,"",@"SHT_CUDA_INFO"
	.align	4


	//----- nvinfo : EIATTR_REGCOUNT
	.align		4
        /*0000*/ 	.byte	0x04, 0x2f
        /*0002*/ 	.short	(.L_1 - .L_0)
	.align		4
.L_0:
        /*0004*/ 	.word	index@(_Z31conv_transpose2d_forward_kernelPKfS0_S0_Pfiiiiiiiiiii)
        /*0008*/ 	.word	0x00000023


	//----- nvinfo : EIATTR_FRAME_SIZE
	.align		4
.L_1:
        /*000c*/ 	.byte	0x04, 0x11
        /*000e*/ 	.short	(.L_3 - .L_2)
	.align		4
.L_2:
        /*0010*/ 	.word	index@(_Z31conv_transpose2d_forward_kernelPKfS0_S0_Pfiiiiiiiiiii)
        /*0014*/ 	.word	0x00000000


	//----- nvinfo : EIATTR_MIN_STACK_SIZE
	.align		4
.L_3:
        /*0018*/ 	.byte	0x04, 0x12
        /*001a*/ 	.short	(.L_5 - .L_4)
	.align		4
.L_4:
        /*001c*/ 	.word	index@(_Z31conv_transpose2d_forward_kernelPKfS0_S0_Pfiiiiiiiiiii)
        /*0020*/ 	.word	0x00000000
.L_5:


//--------------------- .nv.compat                --------------------------
	.section	.nv.compat,"",@"SHT_CUDA_COMPAT_INFO"
	.align	4
        /*0000*/ 	.byte	0x02, 0x09, 0x00, 0x00, 0x02, 0x02, 0x01, 0x00, 0x02, 0x05, 0x05, 0x00, 0x03, 0x07, 0x01, 0x01
        /*0010*/ 	.byte	0x02, 0x03, 0x00, 0x00, 0x02, 0x06, 0x01, 0x00, 0x04, 0x0b, 0x08, 0x00, 0x09, 0x00, 0x00, 0x00
        /*0020*/ 	.byte	0x00, 0x00, 0x00, 0x00


//--------------------- .nv.info._Z31conv_transpose2d_forward_kernelPKfS0_S0_Pfiiiiiiiiiii --------------------------
	.section	.nv.info._Z31conv_transpose2d_forward_kernelPKfS0_S0_Pfiiiiiiiiiii,"",@"SHT_CUDA_INFO"
	.sectionflags	@""
	.align	4


	//----- nvinfo : EIATTR_CUDA_API_VERSION
	.align		4
        /*0000*/ 	.byte	0x04, 0x37
        /*0002*/ 	.short	(.L_7 - .L_6)
.L_6:
        /*0004*/ 	.word	0x00000082


	//----- nvinfo : EIATTR_KPARAM_INFO
	.align		4
.L_7:
        /*0008*/ 	.byte	0x04, 0x17
        /*000a*/ 	.short	(.L_9 - .L_8)
.L_8:
        /*000c*/ 	.word	0x00000000
        /*0010*/ 	.short	0x000e
        /*0012*/ 	.short	0x0048
        /*0014*/ 	.byte	0x00, 0xf0, 0x11, 0x00


	//----- nvinfo : EIATTR_KPARAM_INFO
	.align		4
.L_9:
        /*0018*/ 	.byte	0x04, 0x17
        /*001a*/ 	.short	(.L_11 - .L_10)
.L_10:
        /*001c*/ 	.word	0x00000000
        /*0020*/ 	.short	0x000d
        /*0022*/ 	.short	0x0044
        /*0024*/ 	.byte	0x00, 0xf0, 0x11, 0x00


	//----- nvinfo : EIATTR_KPARAM_INFO
	.align		4
.L_11:
        /*0028*/ 	.byte	0x04, 0x17
        /*002a*/ 	.short	(.L_13 - .L_12)
.L_12:
        /*002c*/ 	.word	0x00000000
        /*0030*/ 	.short	0x000c
        /*0032*/ 	.short	0x0040
        /*0034*/ 	.byte	0x00, 0xf0, 0x11, 0x00


	//----- nvinfo : EIATTR_KPARAM_INFO
	.align		4
.L_13:
        /*0038*/ 	.byte	0x04, 0x17
        /*003a*/ 	.short	(.L_15 - .L_14)
.L_14:
        /*003c*/ 	.word	0x00000000
        /*0040*/ 	.short	0x000b
        /*0042*/ 	.short	0x003c
        /*0044*/ 	.byte	0x00, 0xf0, 0x11, 0x00


	//----- nvinfo : EIATTR_KPARAM_INFO
	.align		4
.L_15:
        /*0048*/ 	.byte	0x04, 0x17
        /*004a*/ 	.short	(.L_17 - .L_16)
.L_16:
        /*004c*/ 	.word	0x00000000
        /*0050*/ 	.short	0x000a
        /*0052*/ 	.short	0x0038
        /*0054*/ 	.byte	0x00, 0xf0, 0x11, 0x00


	//----- nvinfo : EIATTR_KPARAM_INFO
	.align		4
.L_17:
        /*0058*/ 	.byte	0x04, 0x17
        /*005a*/ 	.short	(.L_19 - .L_18)
.L_18:
        /*005c*/ 	.word	0x00000000
        /*0060*/ 	.short	0x0009
        /*0062*/ 	.short	0x0034
        /*0064*/ 	.byte	0x00, 0xf0, 0x11, 0x00


	//----- nvinfo : EIATTR_KPARAM_INFO
	.align		4
.L_19:
        /*0068*/ 	.byte	0x04, 0x17
        /*006a*/ 	.short	(.L_21 - .L_20)
.L_20:
        /*006c*/ 	.word	0x00000000
        /*0070*/ 	.short	0x0008
        /*0072*/ 	.short	0x0030
        /*0074*/ 	.byte	0x00, 0xf0, 0x11, 0x00


	//----- nvinfo : EIATTR_KPARAM_INFO
	.align		4
.L_21:
        /*0078*/ 	.byte	0x04, 0x17
        /*007a*/ 	.short	(.L_23 - .L_22)
.L_22:
        /*007c*/ 	.word	0x00000000
        /*0080*/ 	.short	0x0007
        /*0082*/ 	.short	0x002c
        /*0084*/ 	.byte	0x00, 0xf0, 0x11, 0x00


	//----- nvinfo : EIATTR_KPARAM_INFO
	.align		4
.L_23:
        /*0088*/ 	.byte	0x04, 0x17
        /*008a*/ 	.short	(.L_25 - .L_24)
.L_24:
        /*008c*/ 	.word	0x00000000
        /*0090*/ 	.short	0x0006
        /*0092*/ 	.short	0x0028
        /*0094*/ 	.byte	0x00, 0xf0, 0x11, 0x00


	//----- nvinfo : EIATTR_KPARAM_INFO
	.align		4
.L_25:
        /*0098*/ 	.byte	0x04, 0x17
        /*009a*/ 	.short	(.L_27 - .L_26)
.L_26:
        /*009c*/ 	.word	0x00000000
        /*00a0*/ 	.short	0x0005
        /*00a2*/ 	.short	0x0024
        /*00a4*/ 	.byte	0x00, 0xf0, 0x11, 0x00


	//----- nvinfo : EIATTR_KPARAM_INFO
	.align		4
.L_27:
        /*00a8*/ 	.byte	0x04, 0x17
        /*00aa*/ 	.short	(.L_29 - .L_28)
.L_28:
        /*00ac*/ 	.word	0x00000000
        /*00b0*/ 	.short	0x0004
        /*00b2*/ 	.short	0x0020
        /*00b4*/ 	.byte	0x00, 0xf0, 0x11, 0x00


	//----- nvinfo : EIATTR_KPARAM_INFO
	.align		4
.L_29:
        /*00b8*/ 	.byte	0x04, 0x17
        /*00ba*/ 	.short	(.L_31 - .L_30)
.L_30:
        /*00bc*/ 	.word	0x00000000
        /*00c0*/ 	.short	0x0003
        /*00c2*/ 	.short	0x0018
        /*00c4*/ 	.byte	0x00, 0xf5, 0x21, 0x00


	//----- nvinfo : EIATTR_KPARAM_INFO
	.align		4
.L_31:
        /*00c8*/ 	.byte	0x04, 0x17
        /*00ca*/ 	.short	(.L_33 - .L_32)
.L_32:
        /*00cc*/ 	.word	0x00000000
        /*00d0*/ 	.short	0x0002
        /*00d2*/ 	.short	0x0010
        /*00d4*/ 	.byte	0x00, 0xf5, 0x21, 0x00


	//----- nvinfo : EIATTR_KPARAM_INFO
	.align		4
.L_33:
        /*00d8*/ 	.byte	0x04, 0x17
        /*00da*/ 	.short	(.L_35 - .L_34)
.L_34:
        /*00dc*/ 	.word	0x00000000
        /*00e0*/ 	.short	0x0001
        /*00e2*/ 	.short	0x0008
        /*00e4*/ 	.byte	0x00, 0xf5, 0x21, 0x00


	//----- nvinfo : EIATTR_KPARAM_INFO
	.align		4
.L_35:
        /*00e8*/ 	.byte	0x04, 0x17
        /*00ea*/ 	.short	(.L_37 - .L_36)
.L_36:
        /*00ec*/ 	.word	0x00000000
        /*00f0*/ 	.short	0x0000
        /*00f2*/ 	.short	0x0000
        /*00f4*/ 	.byte	0x00, 0xf5, 0x21, 0x00


	//----- nvinfo : EIATTR_SPARSE_MMA_MASK
	.align		4
.L_37:
        /*00f8*/ 	.byte	0x03, 0x50
        /*00fa*/ 	.short	0x0000


	//----- nvinfo : EIATTR_MAXREG_COUNT
	.align		4
        /*00fc*/ 	.byte	0x03, 0x1b
        /*00fe*/ 	.short	0x00ff


	//----- nvinfo : EIATTR_MERCURY_ISA_VERSION
	.align		4
        /*0100*/ 	.byte	0x03, 0x5f
        /*0102*/ 	.short	0x0101


	//----- nvinfo : EIATTR_VRC_CTA_INIT_COUNT
	.align		4
        /*0104*/ 	.byte	0x02, 0x4a
	.zero		1
	.zero		1


	//----- nvinfo : EIATTR_EXIT_INSTR_OFFSETS
	.align		4
        /*0108*/ 	.byte	0x04, 0x1c
        /*010a*/ 	.short	(.L_39 - .L_38)


	//   ....[0]....
.L_38:
        /*010c*/ 	.word	0x00000290


	//   ....[1]....
        /*0110*/ 	.word	0x00007220


	//----- nvinfo : EIATTR_CRS_STACK_SIZE
	.align		4
.L_39:
        /*0114*/ 	.byte	0x04, 0x1e
        /*0116*/ 	.short	(.L_41 - .L_40)
.L_40:
        /*0118*/ 	.word	0x00000000


	//----- nvinfo : EIATTR_CBANK_PARAM_SIZE
	.align		4
.L_41:
        /*011c*/ 	.byte	0x03, 0x19
        /*011e*/ 	.short	0x004c


	//----- nvinfo : EIATTR_PARAM_CBANK
	.align		4
        /*0120*/ 	.byte	0x04, 0x0a
        /*0122*/ 	.short	(.L_43 - .L_42)
	.align		4
.L_42:
        /*0124*/ 	.word	index@(.nv.constant0._Z31conv_transpose2d_forward_kernelPKfS0_S0_Pfiiiiiiiiiii)
        /*0128*/ 	.short	0x0380
        /*012a*/ 	.short	0x004c


	//----- nvinfo : EIATTR_SW_WAR
	.align		4
.L_43:
        /*012c*/ 	.byte	0x04, 0x36
        /*012e*/ 	.short	(.L_45 - .L_44)
.L_44:
        /*0130*/ 	.word	0x00000008
.L_45:


//--------------------- .nv.callgraph             --------------------------
	.section	.nv.callgraph,"",@"SHT_CUDA_CALLGRAPH"
	.align	4
	.sectionentsize	8
	.align		4
        /*0000*/ 	.word	0x00000000
	.align		4
        /*0004*/ 	.word	0xffffffff
	.align		4
        /*0008*/ 	.word	0x00000000
	.align		4
        /*000c*/ 	.word	0xfffffffe
	.align		4
        /*0010*/ 	.word	0x00000000
	.align		4
        /*0014*/ 	.word	0xfffffffd
	.align		4
        /*0018*/ 	.word	0x00000000
	.align		4
        /*001c*/ 	.word	0xfffffffc


//--------------------- .text._Z31conv_transpose2d_forward_kernelPKfS0_S0_Pfiiiiiiiiiii --------------------------
	.section	.text._Z31conv_transpose2d_forward_kernelPKfS0_S0_Pfiiiiiiiiiii,"ax",@progbits
	.align	128
        .global         _Z31conv_transpose2d_forward_kernelPKfS0_S0_Pfiiiiiiiiiii
        .type           _Z31conv_transpose2d_forward_kernelPKfS0_S0_Pfiiiiiiiiiii,@function
        .size           _Z31conv_transpose2d_forward_kernelPKfS0_S0_Pfiiiiiiiiiii,(.L_x_90 - _Z31conv_transpose2d_forward_kernelPKfS0_S0_Pfiiiiiiiiiii)
        .other          _Z31conv_transpose2d_forward_kernelPKfS0_S0_Pfiiiiiiiiiii,@"STO_CUDA_ENTRY STV_DEFAULT"
_Z31conv_transpose2d_forward_kernelPKfS0_S0_Pfiiiiiiiiiii:
.text._Z31conv_transpose2d_forward_kernelPKfS0_S0_Pfiiiiiiiiiii:
[----:B------:R-:W-:Y:S08]  /*0000*/  LDC R1, c[0x0][0x37c] ;  /* 0x0000df00ff017b82 */ /* 0x000ff00000000800 */
[----:B------:R-:W0:Y:S01]  /*0010*/  LDC R4, c[0x0][0x3a8] ;  /* 0x0000ea00ff047b82 */ /* 0x000e220000000800 */
[----:B------:R-:W1:Y:S01]  /*0020*/  S2R R13, SR_CTAID.Z ;  /* 0x00000000000d7919 */ /* 0x000e620000002700 */
[----:B------:R-:W2:Y:S01]  /*0030*/  LDCU UR4, c[0x0][0x360] ;  /* 0x00006c00ff0477ac */ /* 0x000ea20008000800 */
[----:B------:R-:W3:Y:S01]  /*0040*/  S2R R14, SR_TID.X ;  /* 0x00000000000e7919 */ /* 0x000ee20000002100 */
[----:B------:R-:W4:Y:S04]  /*0050*/  LDCU.64 UR8, c[0x0][0x3b8] ;  /* 0x00007700ff0877ac */ /* 0x000f280008000a00 */
[----:B------:R-:W-:Y:S01]  /*0060*/  S2UR UR5, SR_CTAID.Y ;  /* 0x00000000000579c3 */ /* 0x000fe20000002600 */
[----:B------:R-:W5:Y:S07]  /*0070*/  LDCU UR6, c[0x0][0x3a0] ;  /* 0x00007400ff0677ac */ /* 0x000f6e0008000800 */
[----:B------:R-:W4:Y:S01]  /*0080*/  LDC R15, c[0x0][0x364] ;  /* 0x0000d900ff0f7b82 */ /* 0x000f220000000800 */
[----:B0-----:R-:W-:-:S07]  /*0090*/  IABS R5, R4 ;  /* 0x0000000400057213 */ /* 0x001fce0000000000 */
[----:B------:R-:W2:Y:S01]  /*00a0*/  S2UR UR7, SR_CTAID.X ;  /* 0x00000000000779c3 */ /* 0x000ea20000002500 */
[----:B------:R-:W0:Y:S08]  /*00b0*/  I2F.RP R0, R5 ;  /* 0x0000000500007306 */ /* 0x000e300000209400 */
[----:B0-----:R-:W0:Y:S01]  /*00c0*/  MUFU.RCP R0, R0 ;  /* 0x0000000000007308 */ /* 0x001e220000001000 */
[----:B--2---:R-:W-:-:S06]  /*00d0*/  UIMAD UR7, UR7, UR4, URZ ;  /* 0x00000004070772a4 */ /* 0x004fcc000f8e02ff */
[----:B---3--:R-:W-:Y:S02]  /*00e0*/  VIADD R14, R14, UR7 ;  /* 0x000000070e0e7c36 */ /* 0x008fe40008000000 */
[----:B0-----:R-:W-:-:S04]  /*00f0*/  VIADD R2, R0, 0xffffffe ;  /* 0x0ffffffe00027836 */ /* 0x001fc80000000000 */
[----:B------:R0:W2:Y:S02]  /*0100*/  F2I.FTZ.U32.TRUNC.NTZ R3, R2 ;  /* 0x0000000200037305 */ /* 0x0000a4000021f000 */
[----:B0-----:R-:W-:Y:S02]  /*0110*/  IMAD.MOV.U32 R2, RZ, RZ, RZ ;  /* 0x000000ffff027224 */ /* 0x001fe400078e00ff */
[----:B--2---:R-:W-:-:S04]  /*0120*/  IMAD.MOV R6, RZ, RZ, -R3 ;  /* 0x000000ffff067224 */ /* 0x004fc800078e0a03 */
[----:B------:R-:W-:Y:S01]  /*0130*/  IMAD R7, R6, R5, RZ ;  /* 0x0000000506077224 */ /* 0x000fe200078e02ff */
[----:B-1----:R-:W-:-:S03]  /*0140*/  IABS R6, R13 ;  /* 0x0000000d00067213 */ /* 0x002fc60000000000 */
[----:B------:R-:W-:Y:S02]  /*0150*/  IMAD.HI.U32 R3, R3, R7, R2 ;  /* 0x0000000703037227 */ /* 0x000fe400078e0002 */
[----:B------:R-:W4:Y:S04]  /*0160*/  S2R R2, SR_TID.Y ;  /* 0x0000000000027919 */ /* 0x000f280000002200 */
[----:B------:R-:W-:-:S04]  /*0170*/  IMAD.HI.U32 R16, R3, R6, RZ ;  /* 0x0000000603107227 */ /* 0x000fc800078e00ff */
[----:B------:R-:W-:-:S04]  /*0180*/  IMAD.MOV R0, RZ, RZ, -R16 ;  /* 0x000000ffff007224 */ /* 0x000fc800078e0a10 */
[----:B------:R-:W-:-:S05]  /*0190*/  IMAD R0, R5, R0, R6 ;  /* 0x0000000005007224 */ /* 0x000fca00078e0206 */
[----:B------:R-:W-:-:S13]  /*01a0*/  ISETP.GT.U32.AND P1, PT, R5, R0, PT ;  /* 0x000000000500720c */ /* 0x000fda0003f24070 */
[----:B------:R-:W-:Y:S02]  /*01b0*/  @!P1 IMAD.IADD R0, R0, 0x1, -R5 ;  /* 0x0000000100009824 */ /* 0x000fe400078e0a05 */
[----:B------:R-:W-:Y:S01]  /*01c0*/  @!P1 VIADD R16, R16, 0x1 ;  /* 0x0000000110109836 */ /* 0x000fe20000000000 */
[----:B------:R-:W-:Y:S01]  /*01d0*/  ISETP.NE.AND P1, PT, R4, RZ, PT ;  /* 0x000000ff0400720c */ /* 0x000fe20003f25270 */
[----:B----4-:R-:W-:Y:S01]  /*01e0*/  IMAD R15, R15, UR5, R2 ;  /* 0x000000050f0f7c24 */ /* 0x010fe2000f8e0202 */
[----:B------:R-:W-:Y:S02]  /*01f0*/  ISETP.GE.U32.AND P0, PT, R0, R5, PT ;  /* 0x000000050000720c */ /* 0x000fe40003f06070 */
[----:B------:R-:W-:-:S04]  /*0200*/  LOP3.LUT R0, R13, R4, RZ, 0x3c, !PT ;  /* 0x000000040d007212 */ /* 0x000fc800078e3cff */
[----:B------:R-:W-:-:S07]  /*0210*/  ISETP.GE.AND P2, PT, R0, RZ, PT ;  /* 0x000000ff0000720c */ /* 0x000fce0003f46270 */
[----:B------:R-:W-:Y:S01]  /*0220*/  @P0 VIADD R16, R16, 0x1 ;  /* 0x0000000110100836 */ /* 0x000fe20000000000 */
[----:B------:R-:W-:-:S05]  /*0230*/  ISETP.GE.AND P0, PT, R15, UR8, PT ;  /* 0x000000080f007c0c */ /* 0x000fca000bf06270 */
[----:B------:R-:W-:Y:S01]  /*0240*/  @!P2 IMAD.MOV R16, RZ, RZ, -R16 ;  /* 0x000000ffff10a224 */ /* 0x000fe200078e0a10 */
[----:B------:R-:W-:-:S04]  /*0250*/  @!P1 LOP3.LUT R16, RZ, R4, RZ, 0x33, !PT ;  /* 0x00000004ff109212 */ /* 0x000fc800078e33ff */
[----:B-----5:R-:W-:-:S04]  /*0260*/  ISETP.GE.OR P0, PT, R16, UR6, P0 ;  /* 0x0000000610007c0c */ /* 0x020fc80008706670 */
[----:B------:R-:W-:-:S04]  /*0270*/  ISETP.LT.OR P0, PT, R4, RZ, P0 ;  /* 0x000000ff0400720c */ /* 0x000fc80000701670 */
[----:B------:R-:W-:-:S13]  /*0280*/  ISETP.GE.OR P0, PT, R14, UR9, P0 ;  /* 0x000000090e007c0c */ /* 0x000fda0008706670 */
[----:B------:R-:W-:Y:S05]  /*0290*/  @P0 EXIT ;  /* 0x000000000000094d */ /* 0x000fea0003800000 */
[----:B------:R-:W0:Y:S01]  /*02a0*/  LDC.64 R2, c[0x0][0x390] ;  /* 0x0000e400ff027b82 */ /* 0x000e220000000a00 */
[----:B------:R-:W1:Y:S01]  /*02b0*/  LDCU.64 UR12, c[0x0][0x358] ;  /* 0x00006b00ff0c77ac */ /* 0x000e620008000a00 */
[----:B------:R-:W-:Y:S01]  /*02c0*/  IMAD.MOV R0, RZ, RZ, -R16 ;  /* 0x000000ffff007224 */ /* 0x000fe200078e0a10 */
[----:B------:R-:W2:Y:S03]  /*02d0*/  LDCU UR5, c[0x0][0x3a4] ;  /* 0x00007480ff0577ac */ /* 0x000ea60008000800 */
[----:B------:R-:W-:-:S04]  /*02e0*/  IMAD R13, R4, R0, R13 ;  /* 0x00000000040d7224 */ /* 0x000fc800078e020d */
[----:B0-----:R-:W-:-:S05]  /*02f0*/  IMAD.WIDE.U32 R2, R13, 0x4, R2 ;  /* 0x000000040d027825 */ /* 0x001fca00078e0002 */
[----:B-1----:R0:W5:Y:S01]  /*0300*/  LDG.E.CONSTANT R12, desc[UR12][R2.64] ;  /* 0x0000000c020c7981 */ /* 0x002162000c1e9900 */
[----:B--2---:R-:W-:Y:S01]  /*0310*/  UISETP.GE.AND UP0, UPT, UR5, 0x1, UPT ;  /* 0x000000010500788c */ /* 0x004fe2000bf06270 */
[----:B------:R-:W-:-:S08]  /*0320*/  IMAD.MOV.U32 R11, RZ, RZ, RZ ;  /* 0x000000ffff0b7224 */ /* 0x000fd000078e00ff */
[----:B0-----:R-:W-:Y:S05]  /*0330*/  BRA.U !UP0, `(.L_x_0) ;  /* 0x0000006d08947547 */ /* 0x001fea000b800000 */
[----:B------:R-:W0:Y:S02]  /*0340*/  LDCU UR9, c[0x0][0x3b4] ;  /* 0x00007680ff0977ac */ /* 0x000e240008000800 */
[----:B0-----:R-:W-:-:S09]  /*0350*/  UISETP.GE.AND UP0, UPT, UR9, 0x1, UPT ;  /* 0x000000010900788c */ /* 0x001fd2000bf06270 */
[----:B------:R-:W-:Y:S05]  /*0360*/  BRA.U !UP0, `(.L_x_0) ;  /* 0x0000006d08887547 */ /* 0x000fea000b800000 */
[----:B------:R-:W0:Y:S01]  /*0370*/  LDCU UR4, c[0x0][0x3c4] ;  /* 0x00007880ff0477ac */ /* 0x000e220008000800 */
[----:B------:R-:W-:Y:S01]  /*0380*/  HFMA2 R11, -RZ, RZ, 0, 0 ;  /* 0x00000000ff0b7431 */ /* 0x000fe200000001ff */
[----:B------:R-:W-:Y:S02]  /*0390*/  UISETP.GE.U32.AND UP0, UPT, UR5, 0x4, UPT ;  /* 0x000000040500788c */ /* 0x000fe4000bf06070 */
[----:B------:R-:W-:Y:S01]  /*03a0*/  UIADD3 UR11, UPT, UPT, UR9, -0x1, URZ ;  /* 0xffffffff090b7890 */ /* 0x000fe2000fffe0ff */
[----:B0-----:R-:W-:Y:S02]  /*03b0*/  VIADD R24, R15, UR4 ;  /* 0x000000040f187c36 */ /* 0x001fe40008000000 */
[----:B------:R-:W-:Y:S01]  /*03c0*/  VIADD R10, R14, UR4 ;  /* 0x000000040e0a7c36 */ /* 0x000fe20008000000 */
[----:B------:R-:W-:-:S03]  /*03d0*/  UMOV UR4, URZ ;  /* 0x000000ff00047c82 */ /* 0x000fc60008000000 */
[----:B------:R-:W-:Y:S05]  /*03e0*/  BRA.U !UP0, `(.L_x_1) ;  /* 0x0000005508947547 */ /* 0x000fea000b800000 */
[----:B------:R-:W-:Y:S01]  /*03f0*/  IMAD.MOV.U32 R11, RZ, RZ, RZ ;  /* 0x000000ffff0b7224 */ /* 0x000fe200078e00ff */
[----:B------:R-:W-:Y:S02]  /*0400*/  ULOP3.LUT UR4, UR5, 0x7ffffffc, URZ, 0xc0, !UPT ;  /* 0x7ffffffc05047892 */ /* 0x000fe4000f8ec0ff */
[----:B------:R-:W-:Y:S02]  /*0410*/  ULOP3.LUT UR10, UR9, 0x3, URZ, 0xc0, !UPT ;  /* 0x00000003090a7892 */ /* 0x000fe4000f8ec0ff */
[----:B------:R-:W-:Y:S01]  /*0420*/  ULOP3.LUT UR8, UR9, 0x7ffffffc, URZ, 0xc0, !UPT ;  /* 0x7ffffffc09087892 */ /* 0x000fe2000f8ec0ff */
[----:B------:R-:W-:-:S11]  /*0430*/  UMOV UR5, URZ ;  /* 0x000000ff00057c82 */ /* 0x000fd60008000000 */
.L_x_70:
[----:B------:R-:W0:Y:S01]  /*0440*/  LDC R3, c[0x0][0x3a4] ;  /* 0x0000e900ff037b82 */ /* 0x000e220000000800 */
[----:B------:R-:W-:-:S07]  /*0450*/  UMOV UR6, URZ ;  /* 0x000000ff00067c82 */ /* 0x000fce0008000000 */
[----:B------:R-:W1:Y:S01]  /*0460*/  LDC R0, c[0x0][0x3a8] ;  /* 0x0000ea00ff007b82 */ /* 0x000e620000000800 */
[----:B0-----:R-:W-:Y:S02]  /*0470*/  IMAD R22, R16, R3, UR5 ;  /* 0x0000000510167e24 */ /* 0x001fe4000f8e0203 */
[----:B-1----:R-:W-:Y:S01]  /*0480*/  IMAD R21, R0, UR5, R13 ;  /* 0x0000000500157c24 */ /* 0x002fe2000f8e020d */
[----:B------:R-:W-:-:S04]  /*0490*/  UIADD3 UR5, UPT, UPT, UR5, 0x4, URZ ;  /* 0x0000000405057890 */ /* 0x000fc8000fffe0ff */
[----:B------:R-:W-:-:S11]  /*04a0*/  UISETP.NE.AND UP0, UPT, UR5, UR4, UPT ;  /* 0x000000040500728c */ /* 0x000fd6000bf05270 */
.L_x_18:
[----:B------:R-:W0:Y:S01]  /*04b0*/  LDCU UR9, c[0x0][0x3c0] ;  /* 0x00007800ff0977ac */ /* 0x000e220008000800 */
[----:B------:R-:W-:Y:S01]  /*04c0*/  BSSY.RECONVERGENT B0, `(.L_x_2) ;  /* 0x000014d000007945 */ /* 0x000fe20003800200 */
[----:B------:R-:W1:Y:S01]  /*04d0*/  LDCU UR14, c[0x0][0x3c8] ;  /* 0x00007900ff0e77ac */ /* 0x000e620008000800 */
[----:B0-----:R-:W-:Y:S01]  /*04e0*/  IMAD.U32 R17, RZ, RZ, UR9 ;  /* 0x00000009ff117e24 */ /* 0x001fe2000f8e00ff */
[----:B------:R-:W-:Y:S01]  /*04f0*/  UIADD3 UR9, UPT, UPT, -UR6, URZ, URZ ;  /* 0x000000ff06097290 */ /* 0x000fe2000fffe1ff */
[----:B-1----:R-:W-:-:S03]  /*0500*/  IMAD.U32 R7, RZ, RZ, UR14 ;  /* 0x0000000eff077e24 */ /* 0x002fc6000f8e00ff */
[----:B------:R-:W-:Y:S02]  /*0510*/  IABS R6, R17 ;  /* 0x0000001100067213 */ /* 0x000fe40000000000 */
[----:B------:R-:W-:Y:S01]  /*0520*/  ISETP.NE.AND P1, PT, R17, RZ, PT ;  /* 0x000000ff1100720c */ /* 0x000fe20003f25270 */
[----:B------:R-:W-:Y:S01]  /*0530*/  IMAD R8, R7, UR9, R24 ;  /* 0x0000000907087c24 */ /* 0x000fe2000f8e0218 */
[----:B------:R-:W0:Y:S04]  /*0540*/  I2F.RP R0, R6 ;  /* 0x0000000600007306 */ /* 0x000e280000209400 */
[----:B------:R-:W-:Y:S02]  /*0550*/  IABS R9, R8 ;  /* 0x0000000800097213 */ /* 0x000fe40000000000 */
[----:B------:R-:W-:-:S02]  /*0560*/  ISETP.GE.AND P3, PT, R8, RZ, PT ;  /* 0x000000ff0800720c */ /* 0x000fc40003f66270 */
[----:B0-----:R-:W0:Y:S02]  /*0570*/  MUFU.RCP R0, R0 ;  /* 0x0000000000007308 */ /* 0x001e240000001000 */
[----:B0-----:R-:W-:-:S06]  /*0580*/  VIADD R2, R0, 0xffffffe ;  /* 0x0ffffffe00027836 */ /* 0x001fcc0000000000 */
[----:B------:R0:W1:Y:S02]  /*0590*/  F2I.FTZ.U32.TRUNC.NTZ R3, R2 ;  /* 0x0000000200037305 */ /* 0x000064000021f000 */
[----:B0-----:R-:W-:Y:S02]  /*05a0*/  IMAD.MOV.U32 R2, RZ, RZ, RZ ;  /* 0x000000ffff027224 */ /* 0x001fe400078e00ff */
[----:B-1----:R-:W-:-:S04]  /*05b0*/  IMAD R4, R3, R6, RZ ;  /* 0x0000000603047224 */ /* 0x002fc800078e02ff */
[----:B------:R-:W-:Y:S02]  /*05c0*/  IMAD.MOV R5, RZ, RZ, -R4 ;  /* 0x000000ffff057224 */ /* 0x000fe400078e0a04 */
[----:B------:R-:W-:Y:S02]  /*05d0*/  IMAD.MOV.U32 R4, RZ, RZ, R6 ;  /* 0x000000ffff047224 */ /* 0x000fe400078e0006 */
[----:B------:R-:W-:Y:S01]  /*05e0*/  IMAD.HI.U32 R5, R3, R5, R2 ;  /* 0x0000000503057227 */ /* 0x000fe200078e0002 */
[----:B------:R-:W-:-:S05]  /*05f0*/  LOP3.LUT R3, RZ, R17, RZ, 0x33, !PT ;  /* 0x00000011ff037212 */ /* 0x000fca00078e33ff */
[----:B------:R-:W-:-:S04]  /*0600*/  IMAD.HI.U32 R0, R5, R9, RZ ;  /* 0x0000000905007227 */ /* 0x000fc800078e00ff */
[----:B------:R-:W-:-:S04]  /*0610*/  IMAD.MOV R2, RZ, RZ, -R0 ;  /* 0x000000ffff027224 */ /* 0x000fc800078e0a00 */
[----:B------:R-:W-:-:S05]  /*0620*/  IMAD R9, R6, R2, R9 ;  /* 0x0000000206097224 */ /* 0x000fca00078e0209 */
[----:B------:R-:W-:-:S13]  /*0630*/  ISETP.GT.U32.AND P2, PT, R4, R9, PT ;  /* 0x000000090400720c */ /* 0x000fda0003f44070 */
[----:B------:R-:W-:-:S05]  /*0640*/  @!P2 IMAD.IADD R9, R9, 0x1, -R6 ;  /* 0x000000010909a824 */ /* 0x000fca00078e0a06 */
[----:B------:R-:W-:Y:S02]  /*0650*/  ISETP.GT.U32.AND P0, PT, R4, R9, PT ;  /* 0x000000090400720c */ /* 0x000fe40003f04070 */
[----:B------:R-:W-:-:S04]  /*0660*/  IADD3 R2, PT, PT, R9, -R6, RZ ;  /* 0x8000000609027210 */ /* 0x000fc80007ffe0ff */
[----:B------:R-:W-:-:S05]  /*0670*/  SEL R2, R2, R9, !P0 ;  /* 0x0000000902027207 */ /* 0x000fca0004000000 */
[----:B------:R-:W-:-:S05]  /*0680*/  @!P3 IMAD.MOV R2, RZ, RZ, -R2 ;  /* 0x000000ffff02b224 */ /* 0x000fca00078e0a02 */
[----:B------:R-:W-:-:S04]  /*0690*/  SEL R2, R3, R2, !P1 ;  /* 0x0000000203027207 */ /* 0x000fc80004800000 */
[----:B------:R-:W-:-:S13]  /*06a0*/  ISETP.NE.AND P0, PT, R2, RZ, PT ;  /* 0x000000ff0200720c */ /* 0x000fda0003f05270 */
[----:B------:R-:W-:Y:S05]  /*06b0*/  @P0 BRA `(.L_x_3) ;  /* 0x0000001000b40947 */ /* 0x000fea0003800000 */
[----:B------:R-:W-:Y:S01]  /*06c0*/  ISETP.GE.U32.AND P0, PT, R9, R4, PT ;  /* 0x000000040900720c */ /* 0x000fe20003f06070 */
[----:B------:R-:W-:Y:S01]  /*06d0*/  @!P2 VIADD R0, R0, 0x1 ;  /* 0x000000010000a836 */ /* 0x000fe20000000000 */
[----:B------:R-:W-:Y:S01]  /*06e0*/  LOP3.LUT R2, R8, R17, RZ, 0x3c, !PT ;  /* 0x0000001108027212 */ /* 0x000fe200078e3cff */
[----:B------:R-:W0:Y:S03]  /*06f0*/  LDC R9, c[0x0][0x3ac] ;  /* 0x0000eb00ff097b82 */ /* 0x000e260000000800 */
[----:B------:R-:W-:-:S07]  /*0700*/  ISETP.GE.AND P3, PT, R2, RZ, PT ;  /* 0x000000ff0200720c */ /* 0x000fce0003f66270 */
[----:B------:R-:W-:-:S06]  /*0710*/  @P0 VIADD R0, R0, 0x1 ;  /* 0x0000000100000836 */ /* 0x000fcc0000000000 */
[----:B------:R-:W-:-:S05]  /*0720*/  @!P3 IMAD.MOV R0, RZ, RZ, -R0 ;  /* 0x000000ffff00b224 */ /* 0x000fca00078e0a00 */
[----:B------:R-:W-:-:S04]  /*0730*/  SEL R2, R3, R0, !P1 ;  /* 0x0000000003027207 */ /* 0x000fc80004800000 */
[----:B0-----:R-:W-:-:S04]  /*0740*/  ISETP.GE.AND P0, PT, R2, R9, PT ;  /* 0x000000090200720c */ /* 0x001fc80003f06270 */
[----:B------:R-:W-:-:S13]  /*0750*/  ISETP.LT.OR P0, PT, R2, RZ, P0 ;  /* 0x000000ff0200720c */ /* 0x000fda0000701670 */
[----:B------:R-:W-:Y:S05]  /*0760*/  @P0 BRA `(.L_x_3) ;  /* 0x0000001000880947 */ /* 0x000fea0003800000 */
[----:B------:R-:W0:Y:S01]  /*0770*/  LDC R8, c[0x0][0x3b4] ;  /* 0x0000ed00ff087b82 */ /* 0x000e220000000800 */
[----:B------:R-:W-:Y:S01]  /*0780*/  UISETP.GE.U32.AND UP1, UPT, UR11, 0x3, UPT ;  /* 0x000000030b00788c */ /* 0x000fe2000bf26070 */
[----:B------:R-:W-:Y:S02]  /*0790*/  IMAD R2, R22, R9, R2 ;  /* 0x0000000916027224 */ /* 0x000fe400078e0202 */
[----:B------:R-:W-:Y:S02]  /*07a0*/  IMAD.MOV.U32 R23, RZ, RZ, RZ ;  /* 0x000000ffff177224 */ /* 0x000fe400078e00ff */
[----:B0-----:R-:W-:-:S04]  /*07b0*/  IMAD R0, R21, R8, UR6 ;  /* 0x0000000615007e24 */ /* 0x001fc8000f8e0208 */
[----:B------:R-:W-:Y:S01]  /*07c0*/  IMAD R0, R0, R8, RZ ;  /* 0x0000000800007224 */ /* 0x000fe200078e02ff */
[----:B------:R-:W-:Y:S06]  /*07d0*/  BRA.U !UP1, `(.L_x_4) ;  /* 0x00000009099c7547 */ /* 0x000fec000b800000 */
[----:B------:R-:W0:Y:S01]  /*07e0*/  LDC R7, c[0x0][0x3c8] ;  /* 0x0000f200ff077b82 */ /* 0x000e220000000800 */
[----:B------:R-:W-:Y:S01]  /*07f0*/  SHF.R.S32.HI R20, RZ, 0x1f, R0 ;  /* 0x0000001fff147819 */ /* 0x000fe20000011400 */
[----:B------:R-:W-:-:S06]  /*0800*/  IMAD.MOV.U32 R23, RZ, RZ, RZ ;  /* 0x000000ffff177224 */ /* 0x000fcc00078e00ff */
[----:B------:R-:W1:Y:S02]  /*0810*/  LDC R17, c[0x0][0x3c0] ;  /* 0x0000f000ff117b82 */ /* 0x000e640000000800 */
.L_x_13:
[----:B-1----:R-:W-:Y:S01]  /*0820*/  IABS R6, R17 ;  /* 0x0000001100067213 */ /* 0x002fe20000000000 */
[----:B------:R-:W-:Y:S01]  /*0830*/  IMAD.MOV R18, RZ, RZ, -R23 ;  /* 0x000000ffff127224 */ /* 0x000fe200078e0a17 */
[----:B------:R-:W-:Y:S01]  /*0840*/  ISETP.NE.AND P1, PT, R17, RZ, PT ;  /* 0x000000ff1100720c */ /* 0x000fe20003f25270 */
[----:B0-----:R-:W-:Y:S01]  /*0850*/  IMAD R28, R23, R7, R7 ;  /* 0x00000007171c7224 */ /* 0x001fe200078e0207 */
[----:B------:R-:W0:Y:S01]  /*0860*/  I2F.RP R19, R6 ;  /* 0x0000000600137306 */ /* 0x000e220000209400 */
[----:B------:R-:W-:Y:S01]  /*0870*/  IMAD R18, R7, R18, R10 ;  /* 0x0000001207127224 */ /* 0x000fe200078e020a */
[----:B------:R-:W-:Y:S02]  /*0880*/  BSSY.RECONVERGENT B1, `(.L_x_5) ;  /* 0x0000030000017945 */ /* 0x000fe40003800200 */
[----:B------:R-:W-:Y:S02]  /*0890*/  IADD3 R26, PT, PT, R10, -R28, RZ ;  /* 0x8000001c0a1a7210 */ /* 0x000fe40007ffe0ff */
[----:B------:R-:W-:-:S02]  /*08a0*/  IABS R9, R18 ;  /* 0x0000001200097213 */ /* 0x000fc40000000000 */
[----:B------:R-:W-:Y:S02]  /*08b0*/  ISETP.GE.AND P3, PT, R18, RZ, PT ;  /* 0x000000ff1200720c */ /* 0x000fe40003f66270 */
[----:B------:R-:W-:Y:S01]  /*08c0*/  IABS R27, R26 ;  /* 0x0000001a001b7213 */ /* 0x000fe20000000000 */
[----:B------:R-:W-:Y:S01]  /*08d0*/  IMAD.HI.U32 R8, R5, R9, RZ ;  /* 0x0000000905087227 */ /* 0x000fe200078e00ff */
[----:B0-----:R-:W0:Y:S03]  /*08e0*/  MUFU.RCP R19, R19 ;  /* 0x0000001300137308 */ /* 0x001e260000001000 */
[----:B------:R-:W-:-:S04]  /*08f0*/  IMAD.MOV R3, RZ, RZ, -R8 ;  /* 0x000000ffff037224 */ /* 0x000fc800078e0a08 */
[----:B------:R-:W-:-:S05]  /*0900*/  IMAD R9, R6, R3, R9 ;  /* 0x0000000306097224 */ /* 0x000fca00078e0209 */
[----:B------:R-:W-:Y:S01]  /*0910*/  ISETP.GT.U32.AND P2, PT, R4, R9, PT ;  /* 0x000000090400720c */ /* 0x000fe20003f44070 */
[----:B0-----:R-:W-:-:S06]  /*0920*/  VIADD R5, R19, 0xffffffe ;  /* 0x0ffffffe13057836 */ /* 0x001fcc0000000000 */
[----:B------:R-:W0:Y:S06]  /*0930*/  F2I.FTZ.U32.TRUNC.NTZ R5, R5 ;  /* 0x0000000500057305 */ /* 0x000e2c000021f000 */
[----:B------:R-:W-:-:S04]  /*0940*/  @!P2 IMAD.IADD R9, R9, 0x1, -R6 ;  /* 0x000000010909a824 */ /* 0x000fc800078e0a06 */
[----:B------:R-:W-:Y:S01]  /*0950*/  IMAD.IADD R30, R9, 0x1, -R6 ;  /* 0x00000001091e7824 */ /* 0x000fe200078e0a06 */
[----:B------:R-:W-:Y:S01]  /*0960*/  ISETP.GT.U32.AND P0, PT, R4, R9, PT ;  /* 0x000000090400720c */ /* 0x000fe20003f04070 */
[----:B------:R-:W-:-:S03]  /*0970*/  IMAD.MOV.U32 R4, RZ, RZ, RZ ;  /* 0x000000ffff047224 */ /* 0x000fc600078e00ff */
[----:B------:R-:W-:Y:S01]  /*0980*/  SEL R30, R30, R9, !P0 ;  /* 0x000000091e1e7207 */ /* 0x000fe20004000000 */
[----:B0-----:R-:W-:-:S04]  /*0990*/  IMAD.MOV R3, RZ, RZ, -R5 ;  /* 0x000000ffff037224 */ /* 0x001fc800078e0a05 */
[----:B------:R-:W-:Y:S02]  /*09a0*/  @!P3 IMAD.MOV R30, RZ, RZ, -R30 ;  /* 0x000000ffff1eb224 */ /* 0x000fe400078e0a1e */
[----:B------:R-:W-:-:S04]  /*09b0*/  IMAD R3, R3, R6, RZ ;  /* 0x0000000603037224 */ /* 0x000fc800078e02ff */
[----:B------:R-:W-:Y:S01]  /*09c0*/  IMAD.HI.U32 R5, R5, R3, R4 ;  /* 0x0000000305057227 */ /* 0x000fe200078e0004 */
[----:B------:R-:W-:-:S04]  /*09d0*/  LOP3.LUT R3, RZ, R17, RZ, 0x33, !PT ;  /* 0x00000011ff037212 */ /* 0x000fc800078e33ff */
[----:B------:R-:W-:Y:S01]  /*09e0*/  SEL R30, R3, R30, !P1 ;  /* 0x0000001e031e7207 */ /* 0x000fe20004800000 */
[----:B------:R-:W-:-:S03]  /*09f0*/  IMAD.HI.U32 R25, R5, R27, RZ ;  /* 0x0000001b05197227 */ /* 0x000fc600078e00ff */
[----:B------:R-:W-:Y:S01]  /*0a00*/  ISETP.NE.AND P0, PT, R30, RZ, PT ;  /* 0x000000ff1e00720c */ /* 0x000fe20003f05270 */
[----:B------:R-:W-:-:S04]  /*0a10*/  IMAD.MOV R4, RZ, RZ, -R25 ;  /* 0x000000ffff047224 */ /* 0x000fc800078e0a19 */
[----:B------:R-:W-:-:S08]  /*0a20*/  IMAD R27, R6, R4, R27 ;  /* 0x00000004061b7224 */ /* 0x000fd000078e021b */
[----:B------:R-:W-:Y:S05]  /*0a30*/  @P0 BRA `(.L_x_6) ;  /* 0x0000000000500947 */ /* 0x000fea0003800000 */
[----:B------:R-:W-:Y:S01]  /*0a40*/  ISETP.GE.U32.AND P0, PT, R9, R6, PT ;  /* 0x000000060900720c */ /* 0x000fe20003f06070 */
[----:B------:R-:W0:Y:S01]  /*0a50*/  LDC R29, c[0x0][0x3b0] ;  /* 0x0000ec00ff1d7b82 */ /* 0x000e220000000800 */
[----:B------:R-:W-:Y:S01]  /*0a60*/  LOP3.LUT R18, R18, R17, RZ, 0x3c, !PT ;  /* 0x0000001112127212 */ /* 0x000fe200078e3cff */
[----:B------:R-:W-:-:S03]  /*0a70*/  @!P2 VIADD R8, R8, 0x1 ;  /* 0x000000010808a836 */ /* 0x000fc60000000000 */
[----:B------:R-:W-:-:S07]  /*0a80*/  ISETP.GE.AND P3, PT, R18, RZ, PT ;  /* 0x000000ff1200720c */ /* 0x000fce0003f66270 */
[----:B------:R-:W-:-:S06]  /*0a90*/  @P0 VIADD R8, R8, 0x1 ;  /* 0x0000000108080836 */ /* 0x000fcc0000000000 */
[----:B------:R-:W-:-:S05]  /*0aa0*/  @!P3 IMAD.MOV R8, RZ, RZ, -R8 ;  /* 0x000000ffff08b224 */ /* 0x000fca00078e0a08 */
[----:B------:R-:W-:-:S04]  /*0ab0*/  SEL R4, R3, R8, !P1 ;  /* 0x0000000803047207 */ /* 0x000fc80004800000 */
[----:B0-----:R-:W-:-:S04]  /*0ac0*/  ISETP.GE.AND P0, PT, R4, R29, PT ;  /* 0x0000001d0400720c */ /* 0x001fc80003f06270 */
[----:B------:R-:W-:-:S13]  /*0ad0*/  ISETP.LT.OR P0, PT, R4, RZ, P0 ;  /* 0x000000ff0400720c */ /* 0x000fda0000701670 */
[----:B------:R-:W-:Y:S05]  /*0ae0*/  @P0 BRA `(.L_x_6) ;  /* 0x0000000000240947 */ /* 0x000fea0003800000 */
[----:B------:R-:W0:Y:S01]  /*0af0*/  LDC.64 R18, c[0x0][0x380] ;  /* 0x0000e000ff127b82 */ /* 0x000e220000000a00 */
[----:B------:R-:W-:Y:S02]  /*0b00*/  IMAD R29, R2, R29, R4 ;  /* 0x0000001d021d7224 */ /* 0x000fe400078e0204 */
[----:B------:R-:W-:-:S05]  /*0b10*/  IMAD.IADD R31, R0, 0x1, R23 ;  /* 0x00000001001f7824 */ /* 0x000fca00078e0217 */
[----:B------:R-:W1:Y:S01]  /*0b20*/  LDC.64 R8, c[0x0][0x388] ;  /* 0x0000e200ff087b82 */ /* 0x000e620000000a00 */
[----:B0-----:R-:W-:-:S06]  /*0b30*/  IMAD.WIDE R18, R29, 0x4, R18 ;  /* 0x000000041d127825 */ /* 0x001fcc00078e0212 */
[----:B------:R-:W2:Y:S01]  /*0b40*/  LDG.E.CONSTANT R18, desc[UR12][R18.64] ;  /* 0x0000000c12127981 */ /* 0x000ea2000c1e9900 */
[----:B-1----:R-:W-:-:S06]  /*0b50*/  IMAD.WIDE R8, R31, 0x4, R8 ;  /* 0x000000041f087825 */ /* 0x002fcc00078e0208 */
[----:B------:R-:W2:Y:S02]  /*0b60*/  LDG.E.CONSTANT R8, desc[UR12][R8.64] ;  /* 0x0000000c08087981 */ /* 0x000ea4000c1e9900 */
[----:B--2---:R-:W-:-:S07]  /*0b70*/  FFMA R11, R18, R8, R11 ;  /* 0x00000008120b7223 */ /* 0x004fce000000000b */
.L_x_6:
[----:B------:R-:W-:Y:S05]  /*0b80*/  BSYNC.RECONVERGENT B1 ;  /* 0x0000000000017941 */ /* 0x000fea0003800200 */
.L_x_5:
[----:B------:R-:W-:Y:S01]  /*0b90*/  IMAD.MOV.U32 R4, RZ, RZ, R6 ;  /* 0x000000ffff047224 */ /* 0x000fe200078e0006 */
[----:B------:R-:W-:Y:S01]  /*0ba0*/  ISETP.GE.AND P3, PT, R26, RZ, PT ;  /* 0x000000ff1a00720c */ /* 0x000fe20003f66270 */
[----:B------:R-:W0:Y:S01]  /*0bb0*/  LDC.64 R8, c[0x0][0x388] ;  /* 0x0000e200ff087b82 */ /* 0x000e220000000a00 */
[----:B------:R-:W-:Y:S01]  /*0bc0*/  IMAD.IADD R29, R28, 0x1, R7 ;  /* 0x000000011c1d7824 */ /* 0x000fe200078e0207 */
[----:B------:R-:W-:Y:S01]  /*0bd0*/  BSSY.RECONVERGENT B1, `(.L_x_7) ;  /* 0x0000023000017945 */ /* 0x000fe20003800200 */
[----:B------:R-:W-:Y:S02]  /*0be0*/  ISETP.GT.U32.AND P0, PT, R4, R27, PT ;  /* 0x0000001b0400720c */ /* 0x000fe40003f04070 */
[C-C-:B------:R-:W-:Y:S01]  /*0bf0*/  IMAD.IADD R30, R10.reuse, 0x1, -R29.reuse ;  /* 0x000000010a1e7824 */ /* 0x140fe200078e0a1d */
[----:B------:R-:W-:-:S04]  /*0c00*/  IADD3 R28, PT, PT, R10, -R7, -R29 ;  /* 0x800000070a1c7210 */ /* 0x000fc80007ffe81d */
[----:B------:R-:W-:Y:S02]  /*0c10*/  IABS R31, R30 ;  /* 0x0000001e001f7213 */ /* 0x000fe40000000000 */
[----:B------:R-:W-:-:S04]  /*0c20*/  IABS R29, R28 ;  /* 0x0000001c001d7213 */ /* 0x000fc80000000000 */
[----:B------:R-:W-:-:S04]  /*0c30*/  @!P0 IMAD.IADD R27, R27, 0x1, -R6 ;  /* 0x000000011b1b8824 */ /* 0x000fc800078e0a06 */
[----:B------:R-:W-:Y:S01]  /*0c40*/  IMAD.IADD R18, R27, 0x1, -R6 ;  /* 0x000000011b127824 */ /* 0x000fe200078e0a06 */
[----:B------:R-:W-:-:S04]  /*0c50*/  ISETP.GT.U32.AND P2, PT, R4, R27, PT ;  /* 0x0000001b0400720c */ /* 0x000fc80003f44070 */
[----:B------:R-:W-:-:S04]  /*0c60*/  SEL R18, R18, R27, !P2 ;  /* 0x0000001b12127207 */ /* 0x000fc80005000000 */
[----:B------:R-:W-:Y:S02]  /*0c70*/  @!P3 IADD3 R18, PT, PT, -R18, RZ, RZ ;  /* 0x000000ff1212b210 */ /* 0x000fe40007ffe1ff */
[----:B------:R-:W-:Y:S02]  /*0c80*/  IADD3 R19, P3, PT, R0, R23, RZ ;  /* 0x0000001700137210 */ /* 0x000fe40007f7e0ff */
[----:B------:R-:W-:-:S04]  /*0c90*/  SEL R18, R3, R18, !P1 ;  /* 0x0000001203127207 */ /* 0x000fc80004800000 */
[----:B------:R-:W-:Y:S02]  /*0ca0*/  ISETP.NE.AND P2, PT, R18, RZ, PT ;  /* 0x000000ff1200720c */ /* 0x000fe40003f45270 */
[----:B------:R-:W-:Y:S02]  /*0cb0*/  LEA.HI.X.SX32 R18, R23, R20, 0x1, P3 ;  /* 0x0000001417127211 */ /* 0x000fe400018f0eff */
[----:B0-----:R-:W-:-:S04]  /*0cc0*/  LEA R8, P3, R19, R8, 0x2 ;  /* 0x0000000813087211 */ /* 0x001fc800078610ff */
[----:B------:R-:W-:-:S05]  /*0cd0*/  LEA.HI.X R9, R19, R9, R18, 0x2, P3 ;  /* 0x0000000913097211 */ /* 0x000fca00018f1412 */
        /* <DEDUP_REMOVED lines=13> */
[----:B------:R-:W-:-:S04]  /*0db0*/  IMAD R25, R2, R32, R25 ;  /* 0x0000002002197224 */ /* 0x000fc800078e0219 */
[----:B0-----:R-:W-:Y:S02]  /*0dc0*/  IMAD.WIDE R18, R25, 0x4, R18 ;  /* 0x0000000419127825 */ /* 0x001fe400078e0212 */
[----:B------:R-:W2:Y:S04]  /*0dd0*/  LDG.E.CONSTANT R25, desc[UR12][R8.64+0x4] ;  /* 0x0000040c08197981 */ /* 0x000ea8000c1e9900 */
[----:B------:R-:W2:Y:S02]  /*0de0*/  LDG.E.CONSTANT R18, desc[UR12][R18.64] ;  /* 0x0000000c12127981 */ /* 0x000ea4000c1e9900 */
[----:B--2---:R-:W-:-:S07]  /*0df0*/  FFMA R11, R18, R25, R11 ;  /* 0x00000019120b7223 */ /* 0x004fce000000000b */
.L_x_8:
[----:B------:R-:W-:Y:S05]  /*0e00*/  BSYNC.RECONVERGENT B1 ;  /* 0x0000000000017941 */ /* 0x000fea0003800200 */
.L_x_7:
[C---:B------:R-:W-:Y:S01]  /*0e10*/  IMAD.HI.U32 R18, R5.reuse, R31, RZ ;  /* 0x0000001f05127227 */ /* 0x040fe200078e00ff */
[----:B------:R-:W-:Y:S01]  /*0e20*/  ISETP.GE.AND P4, PT, R30, RZ, PT ;  /* 0x000000ff1e00720c */ /* 0x000fe20003f86270 */
[----:B------:R-:W-:Y:S01]  /*0e30*/  BSSY.RECONVERGENT B1, `(.L_x_9) ;  /* 0x0000029000017945 */ /* 0x000fe20003800200 */
[----:B------:R-:W-:Y:S01]  /*0e40*/  ISETP.GE.AND P6, PT, R28, RZ, PT ;  /* 0x000000ff1c00720c */ /* 0x000fe20003fc6270 */
[----:B------:R-:W-:Y:S02]  /*0e50*/  IMAD.MOV R19, RZ, RZ, -R18 ;  /* 0x000000ffff137224 */ /* 0x000fe400078e0a12 */
[----:B------:R-:W-:-:S04]  /*0e60*/  IMAD.HI.U32 R25, R5, R29, RZ ;  /* 0x0000001d05197227 */ /* 0x000fc800078e00ff */
[----:B------:R-:W-:Y:S02]  /*0e70*/  IMAD R31, R6, R19, R31 ;  /* 0x00000013061f7224 */ /* 0x000fe400078e021f */
[----:B------:R-:W-:-:S03]  /*0e80*/  IMAD.MOV R26, RZ, RZ, -R25 ;  /* 0x000000ffff1a7224 */ /* 0x000fc600078e0a19 */
[----:B------:R-:W-:Y:S01]  /*0e90*/  ISETP.GT.U32.AND P0, PT, R4, R31, PT ;  /* 0x0000001f0400720c */ /* 0x000fe20003f04070 */
[----:B------:R-:W-:-:S05]  /*0ea0*/  IMAD R29, R6, R26, R29 ;  /* 0x0000001a061d7224 */ /* 0x000fca00078e021d */
[----:B------:R-:W-:-:S07]  /*0eb0*/  ISETP.GT.U32.AND P2, PT, R4, R29, PT ;  /* 0x0000001d0400720c */ /* 0x000fce0003f44070 */
[----:B------:R-:W-:-:S04]  /*0ec0*/  @!P0 IMAD.IADD R31, R31, 0x1, -R6 ;  /* 0x000000011f1f8824 */ /* 0x000fc800078e0a06 */
[--C-:B------:R-:W-:Y:S01]  /*0ed0*/  IMAD.IADD R26, R31, 0x1, -R6.reuse ;  /* 0x000000011f1a7824 */ /* 0x100fe200078e0a06 */
[----:B------:R-:W-:Y:S01]  /*0ee0*/  ISETP.GT.U32.AND P3, PT, R4, R31, PT ;  /* 0x0000001f0400720c */ /* 0x000fe20003f64070 */
[----:B------:R-:W-:-:S03]  /*0ef0*/  @!P2 IMAD.IADD R29, R29, 0x1, -R6 ;  /* 0x000000011d1da824 */ /* 0x000fc600078e0a06 */
[----:B------:R-:W-:Y:S01]  /*0f00*/  SEL R26, R26, R31, !P3 ;  /* 0x0000001f1a1a7207 */ /* 0x000fe20005800000 */
[----:B------:R-:W-:Y:S01]  /*0f10*/  IMAD.IADD R32, R29, 0x1, -R6 ;  /* 0x000000011d207824 */ /* 0x000fe200078e0a06 */
[-C--:B------:R-:W-:Y:S02]  /*0f20*/  ISETP.GT.U32.AND P5, PT, R4, R29.reuse, PT ;  /* 0x0000001d0400720c */ /* 0x080fe40003fa4070 */
[----:B------:R-:W-:Y:S02]  /*0f30*/  @!P4 IADD3 R26, PT, PT, -R26, RZ, RZ ;  /* 0x000000ff1a1ac210 */ /* 0x000fe40007ffe1ff */
[----:B------:R-:W-:Y:S02]  /*0f40*/  SEL R32, R32, R29, !P5 ;  /* 0x0000001d20207207 */ /* 0x000fe40006800000 */
[----:B------:R-:W-:-:S03]  /*0f50*/  SEL R26, R3, R26, !P1 ;  /* 0x0000001a031a7207 */ /* 0x000fc60004800000 */
[----:B------:R-:W-:Y:S01]  /*0f60*/  @!P6 IMAD.MOV R32, RZ, RZ, -R32 ;  /* 0x000000ffff20e224 */ /* 0x000fe200078e0a20 */
[----:B------:R-:W-:-:S04]  /*0f70*/  ISETP.NE.AND P4, PT, R26, RZ, PT ;  /* 0x000000ff1a00720c */ /* 0x000fc80003f85270 */
[----:B------:R-:W-:-:S04]  /*0f80*/  SEL R32, R3, R32, !P1 ;  /* 0x0000002003207207 */ /* 0x000fc80004800000 */
[----:B------:R-:W-:-:S05]  /*0f90*/  ISETP.NE.AND P3, PT, R32, RZ, PT ;  /* 0x000000ff2000720c */ /* 0x000fca0003f65270 */
[----:B------:R-:W-:Y:S08]  /*0fa0*/  @P4 BRA `(.L_x_10) ;  /* 0x0000000000444947 */ /* 0x000ff00003800000 */
        /* <DEDUP_REMOVED lines=13> */
[----:B------:R-:W2:Y:S02]  /*1080*/  LDG.E.CONSTANT R26, desc[UR12][R8.64+0x8] ;  /* 0x0000080c081a7981 */ /* 0x000ea4000c1e9900 */
[----:B0-----:R-:W-:-:S06]  /*1090*/  IMAD.WIDE R18, R27, 0x4, R18 ;  /* 0x000000041b127825 */ /* 0x001fcc00078e0212 */
[----:B------:R-:W2:Y:S02]  /*10a0*/  LDG.E.CONSTANT R18, desc[UR12][R18.64] ;  /* 0x0000000c12127981 */ /* 0x000ea4000c1e9900 */
[----:B--2---:R-:W-:-:S07]  /*10b0*/  FFMA R11, R18, R26, R11 ;  /* 0x0000001a120b7223 */ /* 0x004fce000000000b */
.L_x_10:
[----:B------:R-:W-:Y:S05]  /*10c0*/  BSYNC.RECONVERGENT B1 ;  /* 0x0000000000017941 */ /* 0x000fea0003800200 */
.L_x_9:
[----:B------:R-:W-:Y:S04]  /*10d0*/  BSSY.RECONVERGENT B1, `(.L_x_11) ;  /* 0x0000013000017945 */ /* 0x000fe80003800200 */
        /* <DEDUP_REMOVED lines=13> */
[----:B------:R-:W-:Y:S01]  /*11b0*/  IMAD R25, R2, R26, R25 ;  /* 0x0000001a02197224 */ /* 0x000fe200078e0219 */
[----:B------:R-:W2:Y:S03]  /*11c0*/  LDG.E.CONSTANT R8, desc[UR12][R8.64+0xc] ;  /* 0x00000c0c08087981 */ /* 0x000ea6000c1e9900 */
[----:B0-----:R-:W-:-:S06]  /*11d0*/  IMAD.WIDE R18, R25, 0x4, R18 ;  /* 0x0000000419127825 */ /* 0x001fcc00078e0212 */
[----:B------:R-:W2:Y:S02]  /*11e0*/  LDG.E.CONSTANT R18, desc[UR12][R18.64] ;  /* 0x0000000c12127981 */ /* 0x000ea4000c1e9900 */
[----:B--2---:R-:W-:-:S07]  /*11f0*/  FFMA R11, R18, R8, R11 ;  /* 0x00000008120b7223 */ /* 0x004fce000000000b */
.L_x_12:
[----:B------:R-:W-:Y:S05]  /*1200*/  BSYNC.RECONVERGENT B1 ;  /* 0x0000000000017941 */ /* 0x000fea0003800200 */
.L_x_11:
[----:B------:R-:W-:-:S05]  /*1210*/  VIADD R23, R23, 0x4 ;  /* 0x0000000417177836 */ /* 0x000fca0000000000 */
[----:B------:R-:W-:-:S13]  /*1220*/  ISETP.NE.AND P0, PT, R23, UR8, PT ;  /* 0x0000000817007c0c */ /* 0x000fda000bf05270 */
[----:B------:R-:W-:Y:S05]  /*1230*/  @P0 BRA `(.L_x_13) ;  /* 0xfffffff400780947 */ /* 0x000fea000383ffff */
[----:B------:R-:W-:-:S07]  /*1240*/  IMAD.U32 R23, RZ, RZ, UR8 ;  /* 0x00000008ff177e24 */ /* 0x000fce000f8e00ff */
.L_x_4:
[----:B------:R-:W-:-:S09]  /*1250*/  UISETP.NE.AND UP1, UPT, UR10, URZ, UPT ;  /* 0x000000ff0a00728c */ /* 0x000fd2000bf25270 */
[----:B------:R-:W-:Y:S05]  /*1260*/  BRA.U !UP1, `(.L_x_3) ;  /* 0x0000000509c87547 */ /* 0x000fea000b800000 */
[----:B------:R-:W-:Y:S01]  /*1270*/  IMAD.MOV R8, RZ, RZ, -R23 ;  /* 0x000000ffff087224 */ /* 0x000fe200078e0a17 */
[----:B------:R-:W-:Y:S03]  /*1280*/  BSSY.RECONVERGENT B1, `(.L_x_14) ;  /* 0x0000024000017945 */ /* 0x000fe60003800200 */
[----:B------:R-:W-:-:S05]  /*1290*/  IMAD R20, R7, R8, R10 ;  /* 0x0000000807147224 */ /* 0x000fca00078e020a */
[----:B------:R-:W-:Y:S02]  /*12a0*/  IABS R9, R20 ;  /* 0x0000001400097213 */ /* 0x000fe40000000000 */
[----:B------:R-:W-:-:S03]  /*12b0*/  ISETP.GE.AND P3, PT, R20, RZ, PT ;  /* 0x000000ff1400720c */ /* 0x000fc60003f66270 */
[----:B------:R-:W-:-:S04]  /*12c0*/  IMAD.HI.U32 R8, R5, R9, RZ ;  /* 0x0000000905087227 */ /* 0x000fc800078e00ff */
[----:B------:R-:W-:-:S04]  /*12d0*/  IMAD.MOV R18, RZ, RZ, -R8 ;  /* 0x000000ffff127224 */ /* 0x000fc800078e0a08 */
[----:B------:R-:W-:-:S05]  /*12e0*/  IMAD R9, R6, R18, R9 ;  /* 0x0000001206097224 */ /* 0x000fca00078e0209 */
[----:B------:R-:W-:-:S13]  /*12f0*/  ISETP.GT.U32.AND P2, PT, R4, R9, PT ;  /* 0x000000090400720c */ /* 0x000fda0003f44070 */
[----:B------:R-:W-:-:S04]  /*1300*/  @!P2 IADD3 R9, PT, PT, R9, -R6, RZ ;  /* 0x800000060909a210 */ /* 0x000fc80007ffe0ff */
[----:B------:R-:W-:Y:S01]  /*1310*/  ISETP.GT.U32.AND P0, PT, R4, R9, PT ;  /* 0x000000090400720c */ /* 0x000fe20003f04070 */
[----:B------:R-:W-:-:S05]  /*1320*/  IMAD.IADD R18, R9, 0x1, -R6 ;  /* 0x0000000109127824 */ /* 0x000fca00078e0a06 */
[----:B------:R-:W-:-:S05]  /*1330*/  SEL R18, R18, R9, !P0 ;  /* 0x0000000912127207 */ /* 0x000fca0004000000 */
[----:B------:R-:W-:-:S05]  /*1340*/  @!P3 IMAD.MOV R18, RZ, RZ, -R18 ;  /* 0x000000ffff12b224 */ /* 0x000fca00078e0a12 */
[----:B------:R-:W-:-:S04]  /*1350*/  SEL R18, R3, R18, !P1 ;  /* 0x0000001203127207 */ /* 0x000fc80004800000 */
[----:B------:R-:W-:-:S13]  /*1360*/  ISETP.NE.AND P0, PT, R18, RZ, PT ;  /* 0x000000ff1200720c */ /* 0x000fda0003f05270 */
[----:B------:R-:W-:Y:S05]  /*1370*/  @P0 BRA `(.L_x_15) ;  /* 0x0000000000500947 */ /* 0x000fea0003800000 */
[----:B------:R-:W-:Y:S01]  /*1380*/  ISETP.GE.U32.AND P0, PT, R9, R4, PT ;  /* 0x000000040900720c */ /* 0x000fe20003f06070 */
[----:B------:R-:W-:Y:S01]  /*1390*/  @!P2 VIADD R8, R8, 0x1 ;  /* 0x000000010808a836 */ /* 0x000fe20000000000 */
[----:B------:R-:W-:Y:S02]  /*13a0*/  LOP3.LUT R9, R20, R17, RZ, 0x3c, !PT ;  /* 0x0000001114097212 */ /* 0x000fe400078e3cff */
[----:B------:R-:W0:Y:S02]  /*13b0*/  LDC R20, c[0x0][0x3b0] ;  /* 0x0000ec00ff147b82 */ /* 0x000e240000000800 */
        /* <DEDUP_REMOVED lines=16> */
.L_x_15:
[----:B------:R-:W-:Y:S05]  /*14c0*/  BSYNC.RECONVERGENT B1 ;  /* 0x0000000000017941 */ /* 0x000fea0003800200 */
.L_x_14:
[----:B------:R-:W-:-:S09]  /*14d0*/  UISETP.NE.AND UP1, UPT, UR10, 0x1, UPT ;  /* 0x000000010a00788c */ /* 0x000fd2000bf25270 */
[----:B------:R-:W-:Y:S05]  /*14e0*/  BRA.U !UP1, `(.L_x_3) ;  /* 0x0000000509287547 */ /* 0x000fea000b800000 */
[----:B------:R-:W-:Y:S01]  /*14f0*/  IMAD R25, R23, R7, R7 ;  /* 0x0000000717197224 */ /* 0x000fe200078e0207 */
[----:B------:R-:W-:Y:S03]  /*1500*/  BSSY.RECONVERGENT B1, `(.L_x_16) ;  /* 0x0000026000017945 */ /* 0x000fe60003800200 */
[----:B------:R-:W-:-:S05]  /*1510*/  IMAD.IADD R26, R10, 0x1, -R25 ;  /* 0x000000010a1a7824 */ /* 0x000fca00078e0a19 */
[----:B------:R-:W-:Y:S02]  /*1520*/  IABS R19, R26 ;  /* 0x0000001a00137213 */ /* 0x000fe40000000000 */
[----:B------:R-:W-:-:S03]  /*1530*/  ISETP.GE.AND P3, PT, R26, RZ, PT ;  /* 0x000000ff1a00720c */ /* 0x000fc60003f66270 */
[----:B------:R-:W-:-:S04]  /*1540*/  IMAD.HI.U32 R18, R5, R19, RZ ;  /* 0x0000001305127227 */ /* 0x000fc800078e00ff */
[----:B------:R-:W-:-:S04]  /*1550*/  IMAD.MOV R8, RZ, RZ, -R18 ;  /* 0x000000ffff087224 */ /* 0x000fc800078e0a12 */
[----:B------:R-:W-:Y:S02]  /*1560*/  IMAD R19, R6, R8, R19 ;  /* 0x0000000806137224 */ /* 0x000fe400078e0213 */
[----:B------:R-:W0:Y:S03]  /*1570*/  LDC.64 R8, c[0x0][0x388] ;  /* 0x0000e200ff087b82 */ /* 0x000e260000000a00 */
[----:B------:R-:W-:-:S13]  /*1580*/  ISETP.GT.U32.AND P0, PT, R4, R19, PT ;  /* 0x000000130400720c */ /* 0x000fda0003f04070 */
[----:B------:R-:W-:-:S04]  /*1590*/  @!P0 IMAD.IADD R19, R19, 0x1, -R6 ;  /* 0x0000000113138824 */ /* 0x000fc800078e0a06 */
[----:B------:R-:W-:Y:S01]  /*15a0*/  IMAD.IADD R20, R19, 0x1, -R6 ;  /* 0x0000000113147824 */ /* 0x000fe200078e0a06 */
[----:B------:R-:W-:-:S04]  /*15b0*/  ISETP.GT.U32.AND P2, PT, R4, R19, PT ;  /* 0x000000130400720c */ /* 0x000fc80003f44070 */
[----:B------:R-:W-:Y:S02]  /*15c0*/  SEL R20, R20, R19, !P2 ;  /* 0x0000001314147207 */ /* 0x000fe40005000000 */
[----:B------:R-:W-:-:S03]  /*15d0*/  IADD3 R23, P2, PT, R0, R23, RZ ;  /* 0x0000001700177210 */ /* 0x000fc60007f5e0ff */
[----:B------:R-:W-:Y:S01]  /*15e0*/  @!P3 IMAD.MOV R20, RZ, RZ, -R20 ;  /* 0x000000ffff14b224 */ /* 0x000fe200078e0a14 */
[----:B------:R-:W-:Y:S02]  /*15f0*/  LEA.HI.X.SX32 R0, R0, RZ, 0x1, P2 ;  /* 0x000000ff00007211 */ /* 0x000fe400010f0eff */
[----:B0-----:R-:W-:Y:S02]  /*1600*/  LEA R8, P3, R23, R8, 0x2 ;  /* 0x0000000817087211 */ /* 0x001fe400078610ff */
[----:B------:R-:W-:Y:S02]  /*1610*/  SEL R20, R3, R20, !P1 ;  /* 0x0000001403147207 */ /* 0x000fe40004800000 */
[----:B------:R-:W-:Y:S02]  /*1620*/  LEA.HI.X R9, R23, R9, R0, 0x2, P3 ;  /* 0x0000000917097211 */ /* 0x000fe400018f1400 */
[----:B------:R-:W-:-:S13]  /*1630*/  ISETP.NE.AND P2, PT, R20, RZ, PT ;  /* 0x000000ff1400720c */ /* 0x000fda0003f45270 */
[----:B------:R-:W-:Y:S05]  /*1640*/  @P2 BRA `(.L_x_17) ;  /* 0x0000000000442947 */ /* 0x000fea0003800000 */
[----:B------:R-:W-:Y:S01]  /*1650*/  ISETP.GE.U32.AND P2, PT, R19, R4, PT ;  /* 0x000000041300720c */ /* 0x000fe20003f46070 */
[----:B------:R-:W0:Y:S01]  /*1660*/  LDC R20, c[0x0][0x3b0] ;  /* 0x0000ec00ff147b82 */ /* 0x000e220000000800 */
[----:B------:R-:W-:Y:S02]  /*1670*/  LOP3.LUT R0, R26, R17, RZ, 0x3c, !PT ;  /* 0x000000111a007212 */ /* 0x000fe400078e3cff */
[----:B------:R-:W-:Y:S02]  /*1680*/  @!P0 IADD3 R18, PT, PT, R18, 0x1, RZ ;  /* 0x0000000112128810 */ /* 0x000fe40007ffe0ff */
        /* <DEDUP_REMOVED lines=13> */
.L_x_17:
[----:B------:R-:W-:Y:S05]  /*1760*/  BSYNC.RECONVERGENT B1 ;  /* 0x0000000000017941 */ /* 0x000fea0003800200 */
.L_x_16:
[----:B------:R-:W-:-:S09]  /*1770*/  UISETP.NE.AND UP1, UPT, UR10, 0x2, UPT ;  /* 0x000000020a00788c */ /* 0x000fd2000bf25270 */
[----:B------:R-:W-:Y:S05]  /*1780*/  BRA.U !UP1, `(.L_x_3) ;  /* 0x0000000109807547 */ /* 0x000fea000b800000 */
[----:B------:R-:W-:-:S04]  /*1790*/  IADD3 R18, PT, PT, R10, -R7, -R25 ;  /* 0x800000070a127210 */ /* 0x000fc80007ffe819 */
[----:B------:R-:W-:Y:S02]  /*17a0*/  IABS R7, R18 ;  /* 0x0000001200077213 */ /* 0x000fe40000000000 */
[----:B------:R-:W-:-:S03]  /*17b0*/  ISETP.GE.AND P3, PT, R18, RZ, PT ;  /* 0x000000ff1200720c */ /* 0x000fc60003f66270 */
[----:B------:R-:W-:-:S04]  /*17c0*/  IMAD.HI.U32 R5, R5, R7, RZ ;  /* 0x0000000705057227 */ /* 0x000fc800078e00ff */
[----:B------:R-:W-:-:S04]  /*17d0*/  IMAD.MOV R0, RZ, RZ, -R5 ;  /* 0x000000ffff007224 */ /* 0x000fc800078e0a05 */
[----:B------:R-:W-:-:S05]  /*17e0*/  IMAD R7, R6, R0, R7 ;  /* 0x0000000006077224 */ /* 0x000fca00078e0207 */
[----:B------:R-:W-:-:S13]  /*17f0*/  ISETP.GT.U32.AND P2, PT, R4, R7, PT ;  /* 0x000000070400720c */ /* 0x000fda0003f44070 */
[----:B------:R-:W-:-:S04]  /*1800*/  @!P2 IMAD.IADD R7, R7, 0x1, -R6 ;  /* 0x000000010707a824 */ /* 0x000fc800078e0a06 */
[----:B------:R-:W-:Y:S01]  /*1810*/  IMAD.IADD R0, R7, 0x1, -R6 ;  /* 0x0000000107007824 */ /* 0x000fe200078e0a06 */
[----:B------:R-:W-:-:S04]  /*1820*/  ISETP.GT.U32.AND P0, PT, R4, R7, PT ;  /* 0x000000070400720c */ /* 0x000fc80003f04070 */
[----:B------:R-:W-:-:S05]  /*1830*/  SEL R0, R0, R7, !P0 ;  /* 0x0000000700007207 */ /* 0x000fca0004000000 */
[----:B------:R-:W-:-:S05]  /*1840*/  @!P3 IMAD.MOV R0, RZ, RZ, -R0 ;  /* 0x000000ffff00b224 */ /* 0x000fca00078e0a00 */
[----:B------:R-:W-:-:S04]  /*1850*/  SEL R0, R3, R0, !P1 ;  /* 0x0000000003007207 */ /* 0x000fc80004800000 */
[----:B------:R-:W-:-:S13]  /*1860*/  ISETP.NE.AND P0, PT, R0, RZ, PT ;  /* 0x000000ff0000720c */ /* 0x000fda0003f05270 */
        /* <DEDUP_REMOVED lines=18> */
.L_x_3:
[----:B------:R-:W-:Y:S05]  /*1990*/  BSYNC.RECONVERGENT B0 ;  /* 0x0000000000007941 */ /* 0x000fea0003800200 */
.L_x_2:
[----:B------:R-:W0:Y:S01]  /*19a0*/  LDCU UR9, c[0x0][0x3b4] ;  /* 0x00007680ff0977ac */ /* 0x000e220008000800 */
[----:B------:R-:W-:-:S04]  /*19b0*/  UIADD3 UR6, UPT, UPT, UR6, 0x1, URZ ;  /* 0x0000000106067890 */ /* 0x000fc8000fffe0ff */
[----:B0-----:R-:W-:-:S09]  /*19c0*/  UISETP.NE.AND UP1, UPT, UR6, UR9, UPT ;  /* 0x000000090600728c */ /* 0x001fd2000bf25270 */
[----:B------:R-:W-:Y:S05]  /*19d0*/  BRA.U UP1, `(.L_x_18) ;  /* 0xffffffe901b47547 */ /* 0x000fea000b83ffff */
[----:B------:R-:W0:Y:S01]  /*19e0*/  LDC.64 R2, c[0x0][0x3a8] ;  /* 0x0000ea00ff027b82 */ /* 0x000e220000000a00 */
[----:B------:R-:W-:Y:S01]  /*19f0*/  UMOV UR6, URZ ;  /* 0x000000ff00067c82 */ /* 0x000fe20008000000 */
[----:B0-----:R-:W-:Y:S02]  /*1a00*/  IMAD.IADD R21, R21, 0x1, R2 ;  /* 0x0000000115157824 */ /* 0x001fe400078e0202 */
[----:B------:R-:W-:-:S07]  /*1a10*/  IMAD R20, R22, R3, R3 ;  /* 0x0000000316147224 */ /* 0x000fce00078e0203 */
.L_x_35:
        /* <DEDUP_REMOVED lines=13> */
[----:B0-----:R-:W-:-:S06]  /*1af0*/  IADD3 R2, PT, PT, R0, 0xffffffe, RZ ;  /* 0x0ffffffe00027810 */ /* 0x001fcc0007ffe0ff */
        /* <DEDUP_REMOVED lines=20> */
[----:B------:R-:W0:Y:S01]  /*1c40*/  LDCU UR9, c[0x0][0x3ac] ;  /* 0x00007580ff0977ac */ /* 0x000e220008000800 */
[----:B------:R-:W-:Y:S01]  /*1c50*/  LOP3.LUT R2, R8, R17, RZ, 0x3c, !PT ;  /* 0x0000001108027212 */ /* 0x000fe200078e3cff */
[----:B------:R-:W-:-:S03]  /*1c60*/  @!P2 VIADD R0, R0, 0x1 ;  /* 0x000000010000a836 */ /* 0x000fc60000000000 */
[----:B------:R-:W-:-:S07]  /*1c70*/  ISETP.GE.AND P3, PT, R2, RZ, PT ;  /* 0x000000ff0200720c */ /* 0x000fce0003f66270 */
[----:B------:R-:W-:-:S06]  /*1c80*/  @P0 VIADD R0, R0, 0x1 ;  /* 0x0000000100000836 */ /* 0x000fcc0000000000 */
[----:B------:R-:W-:-:S04]  /*1c90*/  @!P3 IADD3 R0, PT, PT, -R0, RZ, RZ ;  /* 0x000000ff0000b210 */ /* 0x000fc80007ffe1ff */
[----:B------:R-:W-:-:S04]  /*1ca0*/  SEL R9, R3, R0, !P1 ;  /* 0x0000000003097207 */ /* 0x000fc80004800000 */
[----:B0-----:R-:W-:-:S04]  /*1cb0*/  ISETP.GE.AND P0, PT, R9, UR9, PT ;  /* 0x0000000909007c0c */ /* 0x001fc8000bf06270 */
[----:B------:R-:W-:-:S13]  /*1cc0*/  ISETP.LT.OR P0, PT, R9, RZ, P0 ;  /* 0x000000ff0900720c */ /* 0x000fda0000701670 */
[----:B------:R-:W-:Y:S05]  /*1cd0*/  @P0 BRA `(.L_x_20) ;  /* 0x0000001000880947 */ /* 0x000fea0003800000 */
[----:B------:R-:W0:Y:S01]  /*1ce0*/  LDC R8, c[0x0][0x3b4] ;  /* 0x0000ed00ff087b82 */ /* 0x000e220000000800 */
[----:B------:R-:W-:Y:S01]  /*1cf0*/  UISETP.GE.U32.AND UP1, UPT, UR11, 0x3, UPT ;  /* 0x000000030b00788c */ /* 0x000fe2000bf26070 */
[----:B------:R-:W-:Y:S02]  /*1d00*/  IMAD.IADD R2, R20, 0x1, R9 ;  /* 0x0000000114027824 */ /* 0x000fe400078e0209 */
[----:B------:R-:W-:Y:S02]  /*1d10*/  IMAD.MOV.U32 R23, RZ, RZ, RZ ;  /* 0x000000ffff177224 */ /* 0x000fe400078e00ff */
[----:B0-----:R-:W-:-:S04]  /*1d20*/  IMAD R0, R21, R8, UR6 ;  /* 0x0000000615007e24 */ /* 0x001fc8000f8e0208 */
[----:B------:R-:W-:Y:S01]  /*1d30*/  IMAD R0, R0, R8, RZ ;  /* 0x0000000800007224 */ /* 0x000fe200078e02ff */
[----:B------:R-:W-:Y:S06]  /*1d40*/  BRA.U !UP1, `(.L_x_21) ;  /* 0x00000009099c7547 */ /* 0x000fec000b800000 */
[----:B------:R-:W0:Y:S01]  /*1d50*/  LDC R7, c[0x0][0x3c8] ;  /* 0x0000f200ff077b82 */ /* 0x000e220000000800 */
[----:B------:R-:W-:-:S07]  /*1d60*/  IMAD.MOV.U32 R23, RZ, RZ, RZ ;  /* 0x000000ffff177224 */ /* 0x000fce00078e00ff */
[----:B------:R-:W1:Y:S02]  /*1d70*/  LDC R17, c[0x0][0x3c0] ;  /* 0x0000f000ff117b82 */ /* 0x000e640000000800 */
.L_x_30:
[----:B-1----:R-:W-:Y:S01]  /*1d80*/  IABS R6, R17 ;  /* 0x0000001100067213 */ /* 0x002fe20000000000 */
[----:B------:R-:W-:Y:S01]  /*1d90*/  IMAD.MOV R18, RZ, RZ, -R23 ;  /* 0x000000ffff127224 */ /* 0x000fe200078e0a17 */
[----:B------:R-:W-:Y:S01]  /*1da0*/  ISETP.NE.AND P1, PT, R17, RZ, PT ;  /* 0x000000ff1100720c */ /* 0x000fe20003f25270 */
[----:B0-----:R-:W-:Y:S01]  /*1db0*/  IMAD R28, R23, R7, R7 ;  /* 0x00000007171c7224 */ /* 0x001fe200078e0207 */
[----:B------:R-:W0:Y:S01]  /*1dc0*/  I2F.RP R19, R6 ;  /* 0x0000000600137306 */ /* 0x000e220000209400 */
[----:B------:R-:W-:Y:S01]  /*1dd0*/  IMAD R18, R7, R18, R10 ;  /* 0x0000001207127224 */ /* 0x000fe200078e020a */
[----:B------:R-:W-:Y:S01]  /*1de0*/  BSSY.RECONVERGENT B1, `(.L_x_22) ;  /* 0x0000030000017945 */ /* 0x000fe20003800200 */
[----:B------:R-:W-:-:S03]  /*1df0*/  IMAD.IADD R26, R10, 0x1, -R28 ;  /* 0x000000010a1a7824 */ /* 0x000fc600078e0a1c */
[----:B------:R-:W-:Y:S02]  /*1e00*/  IABS R9, R18 ;  /* 0x0000001200097213 */ /* 0x000fe40000000000 */
        /* <DEDUP_REMOVED lines=12> */
[----:B------:R-:W-:-:S03]  /*1ed0*/  HFMA2 R4, -RZ, RZ, 0, 0 ;  /* 0x00000000ff047431 */ /* 0x000fc600000001ff */
        /* <DEDUP_REMOVED lines=32> */
.L_x_23:
[----:B------:R-:W-:Y:S05]  /*20e0*/  BSYNC.RECONVERGENT B1 ;  /* 0x0000000000017941 */ /* 0x000fea0003800200 */
.L_x_22:
[----:B------:R-:W-:Y:S01]  /*20f0*/  IMAD.MOV.U32 R4, RZ, RZ, R6 ;  /* 0x000000ffff047224 */ /* 0x000fe200078e0006 */
[----:B------:R-:W-:Y:S01]  /*2100*/  ISETP.GE.AND P3, PT, R26, RZ, PT ;  /* 0x000000ff1a00720c */ /* 0x000fe20003f66270 */
[----:B------:R-:W0:Y:S01]  /*2110*/  LDC.64 R8, c[0x0][0x388] ;  /* 0x0000e200ff087b82 */ /* 0x000e220000000a00 */
[----:B------:R-:W-:Y:S01]  /*2120*/  SHF.R.S32.HI R30, RZ, 0x1f, R0 ;  /* 0x0000001fff1e7819 */ /* 0x000fe20000011400 */
[----:B------:R-:W-:Y:S01]  /*2130*/  BSSY.RECONVERGENT B1, `(.L_x_24) ;  /* 0x0000024000017945 */ /* 0x000fe20003800200 */
[----:B------:R-:W-:Y:S02]  /*2140*/  ISETP.GT.U32.AND P0, PT, R4, R27, PT ;  /* 0x0000001b0400720c */ /* 0x000fe40003f04070 */
[----:B------:R-:W-:-:S04]  /*2150*/  IADD3 R29, PT, PT, R28, R7, RZ ;  /* 0x000000071c1d7210 */ /* 0x000fc80007ffe0ff */
[----:B------:R-:W-:-:S07]  /*2160*/  IADD3 R28, PT, PT, R10, -R7, -R29 ;  /* 0x800000070a1c7210 */ /* 0x000fce0007ffe81d */
[----:B------:R-:W-:-:S04]  /*2170*/  @!P0 IMAD.IADD R27, R27, 0x1, -R6 ;  /* 0x000000011b1b8824 */ /* 0x000fc800078e0a06 */
[----:B------:R-:W-:Y:S01]  /*2180*/  IMAD.IADD R18, R27, 0x1, -R6 ;  /* 0x000000011b127824 */ /* 0x000fe200078e0a06 */
[----:B------:R-:W-:-:S04]  /*2190*/  ISETP.GT.U32.AND P2, PT, R4, R27, PT ;  /* 0x0000001b0400720c */ /* 0x000fc80003f44070 */
[----:B------:R-:W-:-:S05]  /*21a0*/  SEL R18, R18, R27, !P2 ;  /* 0x0000001b12127207 */ /* 0x000fca0005000000 */
[----:B------:R-:W-:Y:S01]  /*21b0*/  @!P3 IMAD.MOV R18, RZ, RZ, -R18 ;  /* 0x000000ffff12b224 */ /* 0x000fe200078e0a12 */
[----:B------:R-:W-:-:S04]  /*21c0*/  IADD3 R19, P3, PT, R0, R23, RZ ;  /* 0x0000001700137210 */ /* 0x000fc80007f7e0ff */
[----:B------:R-:W-:-:S04]  /*21d0*/  SEL R18, R3, R18, !P1 ;  /* 0x0000001203127207 */ /* 0x000fc80004800000 */
[----:B------:R-:W-:Y:S02]  /*21e0*/  ISETP.NE.AND P2, PT, R18, RZ, PT ;  /* 0x000000ff1200720c */ /* 0x000fe40003f45270 */
[----:B------:R-:W-:Y:S01]  /*21f0*/  LEA.HI.X.SX32 R18, R23, R30, 0x1, P3 ;  /* 0x0000001e17127211 */ /* 0x000fe200018f0eff */
[----:B------:R-:W-:Y:S01]  /*2200*/  IMAD.IADD R30, R10, 0x1, -R29 ;  /* 0x000000010a1e7824 */ /* 0x000fe200078e0a1d */
[C---:B0-----:R-:W-:Y:S02]  /*2210*/  LEA R8, P3, R19.reuse, R8, 0x2 ;  /* 0x0000000813087211 */ /* 0x041fe400078610ff */
[----:B------:R-:W-:Y:S02]  /*2220*/  IABS R29, R28 ;  /* 0x0000001c001d7213 */ /* 0x000fe40000000000 */
[----:B------:R-:W-:Y:S02]  /*2230*/  LEA.HI.X R9, R19, R9, R18, 0x2, P3 ;  /* 0x0000000913097211 */ /* 0x000fe400018f1412 */
[----:B------:R-:W-:-:S03]  /*2240*/  IABS R31, R30 ;  /* 0x0000001e001f7213 */ /* 0x000fc60000000000 */
        /* <DEDUP_REMOVED lines=18> */
.L_x_25:
[----:B------:R-:W-:Y:S05]  /*2370*/  BSYNC.RECONVERGENT B1 ;  /* 0x0000000000017941 */ /* 0x000fea0003800200 */
.L_x_24:
        /* <DEDUP_REMOVED lines=43> */
.L_x_27:
[----:B------:R-:W-:Y:S05]  /*2630*/  BSYNC.RECONVERGENT B1 ;  /* 0x0000000000017941 */ /* 0x000fea0003800200 */
.L_x_26:
        /* <DEDUP_REMOVED lines=19> */
.L_x_29:
[----:B------:R-:W-:Y:S05]  /*2770*/  BSYNC.RECONVERGENT B1 ;  /* 0x0000000000017941 */ /* 0x000fea0003800200 */
.L_x_28:
[----:B------:R-:W-:-:S05]  /*2780*/  VIADD R23, R23, 0x4 ;  /* 0x0000000417177836 */ /* 0x000fca0000000000 */
[----:B------:R-:W-:-:S13]  /*2790*/  ISETP.NE.AND P0, PT, R23, UR8, PT ;  /* 0x0000000817007c0c */ /* 0x000fda000bf05270 */
[----:B------:R-:W-:Y:S05]  /*27a0*/  @P0 BRA `(.L_x_30) ;  /* 0xfffffff400740947 */ /* 0x000fea000383ffff */
[----:B------:R-:W-:-:S07]  /*27b0*/  IMAD.U32 R23, RZ, RZ, UR8 ;  /* 0x00000008ff177e24 */ /* 0x000fce000f8e00ff */
.L_x_21:
[----:B------:R-:W-:-:S09]  /*27c0*/  UISETP.NE.AND UP1, UPT, UR10, URZ, UPT ;  /* 0x000000ff0a00728c */ /* 0x000fd2000bf25270 */
[----:B------:R-:W-:Y:S05]  /*27d0*/  BRA.U !UP1, `(.L_x_20) ;  /* 0x0000000509c87547 */ /* 0x000fea000b800000 */
[----:B------:R-:W-:Y:S01]  /*27e0*/  IMAD.MOV R8, RZ, RZ, -R23 ;  /* 0x000000ffff087224 */ /* 0x000fe200078e0a17 */
[----:B------:R-:W-:Y:S03]  /*27f0*/  BSSY.RECONVERGENT B1, `(.L_x_31) ;  /* 0x0000024000017945 */ /* 0x000fe60003800200 */
[----:B------:R-:W-:-:S05]  /*2800*/  IMAD R26, R7, R8, R10 ;  /* 0x00000008071a7224 */ /* 0x000fca00078e020a */
[----:B------:R-:W-:Y:S02]  /*2810*/  IABS R9, R26 ;  /* 0x0000001a00097213 */ /* 0x000fe40000000000 */
[----:B------:R-:W-:-:S03]  /*2820*/  ISETP.GE.AND P3, PT, R26, RZ, PT ;  /* 0x000000ff1a00720c */ /* 0x000fc60003f66270 */
[----:B------:R-:W-:-:S05]  /*2830*/  IMAD.HI.U32 R8, R5, R9, RZ ;  /* 0x0000000905087227 */ /* 0x000fca00078e00ff */
[----:B------:R-:W-:-:S05]  /*2840*/  IADD3 R18, PT, PT, -R8, RZ, RZ ;  /* 0x000000ff08127210 */ /* 0x000fca0007ffe1ff */
        /* <DEDUP_REMOVED lines=30> */
.L_x_32:
[----:B------:R-:W-:Y:S05]  /*2a30*/  BSYNC.RECONVERGENT B1 ;  /* 0x0000000000017941 */ /* 0x000fea0003800200 */
.L_x_31:
        /* <DEDUP_REMOVED lines=12> */
[----:B------:R-:W-:-:S05]  /*2b00*/  @!P0 IMAD.IADD R19, R19, 0x1, -R6 ;  /* 0x0000000113138824 */ /* 0x000fca00078e0a06 */
[----:B------:R-:W-:Y:S02]  /*2b10*/  ISETP.GT.U32.AND P2, PT, R4, R19, PT ;  /* 0x000000130400720c */ /* 0x000fe40003f44070 */
[----:B------:R-:W-:-:S04]  /*2b20*/  IADD3 R26, PT, PT, R19, -R6, RZ ;  /* 0x80000006131a7210 */ /* 0x000fc80007ffe0ff */
        /* <DEDUP_REMOVED lines=26> */
.L_x_34:
[----:B------:R-:W-:Y:S05]  /*2cd0*/  BSYNC.RECONVERGENT B1 ;  /* 0x0000000000017941 */ /* 0x000fea0003800200 */
.L_x_33:
        /* <DEDUP_REMOVED lines=23> */
[----:B------:R-:W-:-:S04]  /*2e50*/  @!P3 IADD3 R5, PT, PT, -R5, RZ, RZ ;  /* 0x000000ff0505b210 */ /* 0x000fc80007ffe1ff */
        /* <DEDUP_REMOVED lines=10> */
.L_x_20:
[----:B------:R-:W-:Y:S05]  /*2f00*/  BSYNC.RECONVERGENT B0 ;  /* 0x0000000000007941 */ /* 0x000fea0003800200 */
.L_x_19:
[----:B------:R-:W0:Y:S01]  /*2f10*/  LDCU UR9, c[0x0][0x3b4] ;  /* 0x00007680ff0977ac */ /* 0x000e220008000800 */
[----:B------:R-:W-:-:S04]  /*2f20*/  UIADD3 UR6, UPT, UPT, UR6, 0x1, URZ ;  /* 0x0000000106067890 */ /* 0x000fc8000fffe0ff */
[----:B0-----:R-:W-:-:S09]  /*2f30*/  UISETP.NE.AND UP1, UPT, UR6, UR9, UPT ;  /* 0x000000090600728c */ /* 0x001fd2000bf25270 */
[----:B------:R-:W-:Y:S05]  /*2f40*/  BRA.U UP1, `(.L_x_35) ;  /* 0xffffffe901b47547 */ /* 0x000fea000b83ffff */
[----:B------:R-:W0:Y:S02]  /*2f50*/  LDCU UR6, c[0x0][0x3a8] ;  /* 0x00007500ff0677ac */ /* 0x000e240008000800 */
[----:B0-----:R-:W-:Y:S01]  /*2f60*/  VIADD R9, R21, UR6 ;  /* 0x0000000615097c36 */ /* 0x001fe20008000000 */
[----:B------:R-:W-:-:S06]  /*2f70*/  UMOV UR6, URZ ;  /* 0x000000ff00067c82 */ /* 0x000fcc0008000000 */
.L_x_52:
        /* <DEDUP_REMOVED lines=28> */
[----:B------:R-:W-:-:S04]  /*3140*/  SEL R2, R2, R17, !P0 ;  /* 0x0000001102027207 */ /* 0x000fc80004000000 */
[----:B------:R-:W-:-:S04]  /*3150*/  @!P3 IADD3 R2, PT, PT, -R2, RZ, RZ ;  /* 0x000000ff0202b210 */ /* 0x000fc80007ffe1ff */
        /* <DEDUP_REMOVED lines=16> */
[----:B------:R-:W-:-:S04]  /*3260*/  VIADD R19, R22, 0x2 ;  /* 0x0000000216137836 */ /* 0x000fc80000000000 */
        /* <DEDUP_REMOVED lines=9> */
.L_x_47:
        /* <DEDUP_REMOVED lines=18> */
[----:B------:R-:W-:-:S04]  /*3420*/  @!P2 IADD3 R21, PT, PT, R21, -R6, RZ ;  /* 0x800000061515a210 */ /* 0x000fc80007ffe0ff */
[----:B------:R-:W-:Y:S01]  /*3430*/  ISETP.GT.U32.AND P0, PT, R4, R21, PT ;  /* 0x000000150400720c */ /* 0x000fe20003f04070 */
[----:B------:R-:W-:Y:S02]  /*3440*/  IMAD.IADD R20, R21, 0x1, -R6 ;  /* 0x0000000115147824 */ /* 0x000fe400078e0a06 */
        /* <DEDUP_REMOVED lines=33> */
.L_x_40:
[----:B------:R-:W-:Y:S05]  /*3660*/  BSYNC.RECONVERGENT B1 ;  /* 0x0000000000017941 */ /* 0x000fea0003800200 */
.L_x_39:
        /* <DEDUP_REMOVED lines=10> */
[----:B------:R-:W-:-:S04]  /*3710*/  @!P0 IADD3 R27, PT, PT, R27, -R6, RZ ;  /* 0x800000061b1b8210 */ /* 0x000fc80007ffe0ff */
[----:B------:R-:W-:Y:S01]  /*3720*/  ISETP.GT.U32.AND P2, PT, R4, R27, PT ;  /* 0x0000001b0400720c */ /* 0x000fe20003f44070 */
[----:B------:R-:W-:-:S05]  /*3730*/  IMAD.IADD R20, R27, 0x1, -R6 ;  /* 0x000000011b147824 */ /* 0x000fca00078e0a06 */
[----:B------:R-:W-:-:S05]  /*3740*/  SEL R20, R20, R27, !P2 ;  /* 0x0000001b14147207 */ /* 0x000fca0005000000 */
[----:B------:R-:W-:Y:S01]  /*3750*/  @!P3 IMAD.MOV R20, RZ, RZ, -R20 ;  /* 0x000000ffff14b224 */ /* 0x000fe200078e0a14 */
[----:B------:R-:W-:-:S04]  /*3760*/  IADD3 R21, P3, PT, R0, R23, RZ ;  /* 0x0000001700157210 */ /* 0x000fc80007f7e0ff */
        /* <DEDUP_REMOVED lines=23> */
.L_x_42:
[----:B------:R-:W-:Y:S05]  /*38e0*/  BSYNC.RECONVERGENT B1 ;  /* 0x0000000000017941 */ /* 0x000fea0003800200 */
.L_x_41:
[----:B------:R-:W-:Y:S01]  /*38f0*/  IMAD.HI.U32 R20, R5, R30, RZ ;  /* 0x0000001e05147227 */ /* 0x000fe200078e00ff */
        /* <DEDUP_REMOVED lines=12> */
[-C--:B------:R-:W-:Y:S02]  /*39c0*/  ISETP.GT.U32.AND P3, PT, R4, R21.reuse, PT ;  /* 0x000000150400720c */ /* 0x080fe40003f64070 */
[----:B------:R-:W-:Y:S02]  /*39d0*/  @!P2 IADD3 R27, PT, PT, R27, -R6, RZ ;  /* 0x800000061b1ba210 */ /* 0x000fe40007ffe0ff */
[----:B------:R-:W-:Y:S02]  /*39e0*/  SEL R26, R26, R21, !P3 ;  /* 0x000000151a1a7207 */ /* 0x000fe40005800000 */
[----:B------:R-:W-:Y:S01]  /*39f0*/  ISETP.GT.U32.AND P5, PT, R4, R27, PT ;  /* 0x0000001b0400720c */ /* 0x000fe20003fa4070 */
[----:B------:R-:W-:Y:S02]  /*3a00*/  IMAD.IADD R28, R27, 0x1, -R6 ;  /* 0x000000011b1c7824 */ /* 0x000fe400078e0a06 */
[----:B------:R-:W-:-:S03]  /*3a10*/  @!P4 IMAD.MOV R26, RZ, RZ, -R26 ;  /* 0x000000ffff1ac224 */ /* 0x000fc600078e0a1a */
        /* <DEDUP_REMOVED lines=24> */
.L_x_44:
[----:B------:R-:W-:Y:S05]  /*3ba0*/  BSYNC.RECONVERGENT B1 ;  /* 0x0000000000017941 */ /* 0x000fea0003800200 */
.L_x_43:
        /* <DEDUP_REMOVED lines=19> */
.L_x_46:
[----:B------:R-:W-:Y:S05]  /*3ce0*/  BSYNC.RECONVERGENT B1 ;  /* 0x0000000000017941 */ /* 0x000fea0003800200 */
.L_x_45:
[----:B------:R-:W-:-:S04]  /*3cf0*/  IADD3 R23, PT, PT, R23, 0x4, RZ ;  /* 0x0000000417177810 */ /* 0x000fc80007ffe0ff */
[----:B------:R-:W-:-:S13]  /*3d00*/  ISETP.NE.AND P0, PT, R23, UR8, PT ;  /* 0x0000000817007c0c */ /* 0x000fda000bf05270 */
[----:B------:R-:W-:Y:S05]  /*3d10*/  @P0 BRA `(.L_x_47) ;  /* 0xfffffff400780947 */ /* 0x000fea000383ffff */
[----:B------:R-:W-:-:S07]  /*3d20*/  IMAD.U32 R17, RZ, RZ, UR8 ;  /* 0x00000008ff117e24 */ /* 0x000fce000f8e00ff */
.L_x_38:
        /* <DEDUP_REMOVED lines=39> */
.L_x_49:
[----:B------:R-:W-:Y:S05]  /*3fa0*/  BSYNC.RECONVERGENT B1 ;  /* 0x0000000000017941 */ /* 0x000fea0003800200 */
.L_x_48:
[----:B------:R-:W-:-:S09]  /*3fb0*/  UISETP.NE.AND UP1, UPT, UR10, 0x1, UPT ;  /* 0x000000010a00788c */ /* 0x000fd2000bf25270 */
[----:B------:R-:W-:Y:S05]  /*3fc0*/  BRA.U !UP1, `(.L_x_37) ;  /* 0x0000000509287547 */ /* 0x000fea000b800000 */
[----:B------:R-:W-:Y:S01]  /*3fd0*/  IMAD R23, R17, R7, R7 ;  /* 0x0000000711177224 */ /* 0x000fe200078e0207 */
[----:B------:R-:W-:Y:S04]  /*3fe0*/  BSSY.RECONVERGENT B1, `(.L_x_50) ;  /* 0x0000026000017945 */ /* 0x000fe80003800200 */
[----:B------:R-:W-:-:S04]  /*3ff0*/  IADD3 R25, PT, PT, R10, -R23, RZ ;  /* 0x800000170a197210 */ /* 0x000fc80007ffe0ff */
        /* <DEDUP_REMOVED lines=36> */
.L_x_51:
[----:B------:R-:W-:Y:S05]  /*4240*/  BSYNC.RECONVERGENT B1 ;  /* 0x0000000000017941 */ /* 0x000fea0003800200 */
.L_x_50:
        /* <DEDUP_REMOVED lines=34> */
.L_x_37:
[----:B------:R-:W-:Y:S05]  /*4470*/  BSYNC.RECONVERGENT B0 ;  /* 0x0000000000007941 */ /* 0x000fea0003800200 */
.L_x_36:
[----:B------:R-:W0:Y:S01]  /*4480*/  LDCU UR9, c[0x0][0x3b4] ;  /* 0x00007680ff0977ac */ /* 0x000e220008000800 */
[----:B------:R-:W-:-:S04]  /*4490*/  UIADD3 UR6, UPT, UPT, UR6, 0x1, URZ ;  /* 0x0000000106067890 */ /* 0x000fc8000fffe0ff */
[----:B0-----:R-:W-:-:S09]  /*44a0*/  UISETP.NE.AND UP1, UPT, UR6, UR9, UPT ;  /* 0x000000090600728c */ /* 0x001fd2000bf25270 */
[----:B------:R-:W-:Y:S05]  /*44b0*/  BRA.U UP1, `(.L_x_52) ;  /* 0xffffffe901b07547 */ /* 0x000fea000b83ffff */
[----:B------:R-:W0:Y:S01]  /*44c0*/  LDCU UR6, c[0x0][0x3a8] ;  /* 0x00007500ff0677ac */ /* 0x000e220008000800 */
[----:B------:R-:W-:Y:S02]  /*44d0*/  VIADD R22, R22, 0x3 ;  /* 0x0000000316167836 */ /* 0x000fe40000000000 */
[----:B0-----:R-:W-:Y:S01]  /*44e0*/  VIADD R17, R9, UR6 ;  /* 0x0000000609117c36 */ /* 0x001fe20008000000 */
[----:B------:R-:W-:-:S06]  /*44f0*/  UMOV UR6, URZ ;  /* 0x000000ff00067c82 */ /* 0x000fcc0008000000 */
.L_x_69:
        /* <DEDUP_REMOVED lines=52> */
[----:B------:R-:W-:-:S07]  /*4840*/  IMAD.MOV.U32 R23, RZ, RZ, RZ ;  /* 0x000000ffff177224 */ /* 0x000fce00078e00ff */
[----:B------:R-:W1:Y:S02]  /*4850*/  LDC R7, c[0x0][0x3c0] ;  /* 0x0000f000ff077b82 */ /* 0x000e640000000800 */
.L_x_64:
[----:B-1----:R-:W-:Y:S01]  /*4860*/  IABS R6, R7 ;  /* 0x0000000700067213 */ /* 0x002fe20000000000 */
[----:B------:R-:W-:Y:S01]  /*4870*/  IMAD.MOV R18, RZ, RZ, -R23 ;  /* 0x000000ffff127224 */ /* 0x000fe200078e0a17 */
[----:B------:R-:W-:Y:S01]  /*4880*/  BSSY.RECONVERGENT B1, `(.L_x_56) ;  /* 0x0000036000017945 */ /* 0x000fe20003800200 */
[----:B0-----:R-:W-:Y:S01]  /*4890*/  IMAD R27, R23, R21, R21 ;  /* 0x00000015171b7224 */ /* 0x001fe200078e0215 */
[----:B------:R-:W0:Y:S01]  /*48a0*/  I2F.RP R19, R6 ;  /* 0x0000000600137306 */ /* 0x000e220000209400 */
[----:B------:R-:W-:Y:S02]  /*48b0*/  IMAD R18, R21, R18, R10 ;  /* 0x0000001215127224 */ /* 0x000fe400078e020a */
        /* <DEDUP_REMOVED lines=8> */
[----:B------:R-:W-:Y:S02]  /*4940*/  ISETP.GT.U32.AND P0, PT, R4, R9, PT ;  /* 0x000000090400720c */ /* 0x000fe40003f04070 */
[----:B0-----:R-:W-:-:S06]  /*4950*/  IADD3 R5, PT, PT, R19, 0xffffffe, RZ ;  /* 0x0ffffffe13057810 */ /* 0x001fcc0007ffe0ff */
[----:B------:R-:W0:Y:S05]  /*4960*/  F2I.FTZ.U32.TRUNC.NTZ R5, R5 ;  /* 0x0000000500057305 */ /* 0x000e2a000021f000 */
[----:B------:R-:W-:-:S05]  /*4970*/  @!P0 IMAD.IADD R9, R9, 0x1, -R6 ;  /* 0x0000000109098824 */ /* 0x000fca00078e0a06 */
[----:B------:R-:W-:Y:S01]  /*4980*/  ISETP.GT.U32.AND P1, PT, R4, R9, PT ;  /* 0x000000090400720c */ /* 0x000fe20003f24070 */
[----:B------:R-:W-:Y:S02]  /*4990*/  IMAD.MOV.U32 R4, RZ, RZ, RZ ;  /* 0x000000ffff047224 */ /* 0x000fe400078e00ff */
[----:B0-----:R-:W-:-:S04]  /*49a0*/  IMAD.MOV R3, RZ, RZ, -R5 ;  /* 0x000000ffff037224 */ /* 0x001fc800078e0a05 */
[----:B------:R-:W-:-:S04]  /*49b0*/  IMAD R3, R3, R6, RZ ;  /* 0x0000000603037224 */ /* 0x000fc800078e02ff */
[----:B------:R-:W-:Y:S01]  /*49c0*/  IMAD.HI.U32 R5, R5, R3, R4 ;  /* 0x0000000305057227 */ /* 0x000fe200078e0004 */
[----:B------:R-:W-:-:S03]  /*49d0*/  LOP3.LUT R3, RZ, R7, RZ, 0x33, !PT ;  /* 0x00000007ff037212 */ /* 0x000fc600078e33ff */
[----:B------:R-:W-:Y:S02]  /*49e0*/  IMAD.IADD R4, R9, 0x1, -R6 ;  /* 0x0000000109047824 */ /* 0x000fe400078e0a06 */
[----:B------:R-:W-:-:S03]  /*49f0*/  IMAD.HI.U32 R26, R5, R25, RZ ;  /* 0x00000019051a7227 */ /* 0x000fc600078e00ff */
[----:B------:R-:W-:Y:S01]  /*4a00*/  SEL R4, R4, R9, !P1 ;  /* 0x0000000904047207 */ /* 0x000fe20004800000 */
[----:B------:R-:W-:Y:S01]  /*4a10*/  IMAD.MOV R28, RZ, RZ, -R26 ;  /* 0x000000ffff1c7224 */ /* 0x000fe200078e0a1a */
[----:B------:R-:W-:-:S03]  /*4a20*/  ISETP.NE.AND P1, PT, R7, RZ, PT ;  /* 0x000000ff0700720c */ /* 0x000fc60003f25270 */
[----:B------:R-:W-:Y:S02]  /*4a30*/  @!P2 IMAD.MOV R4, RZ, RZ, -R4 ;  /* 0x000000ffff04a224 */ /* 0x000fe400078e0a04 */
[----:B------:R-:W-:-:S03]  /*4a40*/  IMAD R25, R6, R28, R25 ;  /* 0x0000001c06197224 */ /* 0x000fc600078e0219 */
[----:B------:R-:W-:Y:S01]  /*4a50*/  SEL R19, R3, R4, !P1 ;  /* 0x0000000403137207 */ /* 0x000fe20004800000 */
[----:B------:R-:W-:-:S03]  /*4a60*/  IMAD.MOV.U32 R4, RZ, RZ, R6 ;  /* 0x000000ffff047224 */ /* 0x000fc600078e0006 */
[----:B------:R-:W-:Y:S02]  /*4a70*/  ISETP.NE.AND P3, PT, R19, RZ, PT ;  /* 0x000000ff1300720c */ /* 0x000fe40003f65270 */
[----:B------:R-:W-:-:S11]  /*4a80*/  ISETP.GT.U32.AND P2, PT, R4, R25, PT ;  /* 0x000000190400720c */ /* 0x000fd60003f44070 */
[----:B------:R-:W-:Y:S05]  /*4a90*/  @P3 BRA `(.L_x_57) ;  /* 0x0000000000503947 */ /* 0x000fea0003800000 */
[----:B------:R-:W-:Y:S01]  /*4aa0*/  ISETP.GE.U32.AND P3, PT, R9, R6, PT ;  /* 0x000000060900720c */ /* 0x000fe20003f66070 */
[----:B------:R-:W0:Y:S01]  /*4ab0*/  LDC R28, c[0x0][0x3b0] ;  /* 0x0000ec00ff1c7b82 */ /* 0x000e220000000800 */
[----:B------:R-:W-:Y:S01]  /*4ac0*/  LOP3.LUT R18, R18, R7, RZ, 0x3c, !PT ;  /* 0x0000000712127212 */ /* 0x000fe200078e3cff */
[----:B------:R-:W-:-:S03]  /*4ad0*/  @!P0 VIADD R8, R8, 0x1 ;  /* 0x0000000108088836 */ /* 0x000fc60000000000 */
[----:B------:R-:W-:-:S07]  /*4ae0*/  ISETP.GE.AND P4, PT, R18, RZ, PT ;  /* 0x000000ff1200720c */ /* 0x000fce0003f86270 */
[----:B------:R-:W-:-:S06]  /*4af0*/  @P3 IADD3 R8, PT, PT, R8, 0x1, RZ ;  /* 0x0000000108083810 */ /* 0x000fcc0007ffe0ff */
        /* <DEDUP_REMOVED lines=14> */
.L_x_57:
[----:B------:R-:W-:Y:S05]  /*4be0*/  BSYNC.RECONVERGENT B1 ;  /* 0x0000000000017941 */ /* 0x000fea0003800200 */
.L_x_56:
[--C-:B------:R-:W-:Y:S01]  /*4bf0*/  @!P2 IMAD.IADD R25, R25, 0x1, -R6.reuse ;  /* 0x000000011919a824 */ /* 0x100fe200078e0a06 */
[----:B------:R-:W-:Y:S01]  /*4c00*/  ISETP.GE.AND P3, PT, R20, RZ, PT ;  /* 0x000000ff1400720c */ /* 0x000fe20003f66270 */
[----:B------:R-:W0:Y:S01]  /*4c10*/  LDC.64 R8, c[0x0][0x388] ;  /* 0x0000e200ff087b82 */ /* 0x000e220000000a00 */
[----:B------:R-:W-:Y:S01]  /*4c20*/  IMAD.IADD R29, R27, 0x1, R21 ;  /* 0x000000011b1d7824 */ /* 0x000fe200078e0215 */
[----:B------:R-:W-:Y:S01]  /*4c30*/  SHF.R.S32.HI R19, RZ, 0x1f, R23 ;  /* 0x0000001fff137819 */ /* 0x000fe20000011417 */
[----:B------:R-:W-:Y:S01]  /*4c40*/  IMAD.IADD R18, R25, 0x1, -R6 ;  /* 0x0000000119127824 */ /* 0x000fe200078e0a06 */
[----:B------:R-:W-:Y:S01]  /*4c50*/  ISETP.GT.U32.AND P0, PT, R4, R25, PT ;  /* 0x000000190400720c */ /* 0x000fe20003f04070 */
[C-C-:B------:R-:W-:Y:S01]  /*4c60*/  IMAD.IADD R30, R10.reuse, 0x1, -R29.reuse ;  /* 0x000000010a1e7824 */ /* 0x140fe200078e0a1d */
[----:B------:R-:W-:Y:S01]  /*4c70*/  IADD3 R28, PT, PT, R10, -R21, -R29 ;  /* 0x800000150a1c7210 */ /* 0x000fe20007ffe81d */
[----:B------:R-:W-:Y:S01]  /*4c80*/  BSSY.RECONVERGENT B1, `(.L_x_58) ;  /* 0x000001e000017945 */ /* 0x000fe20003800200 */
[----:B------:R-:W-:-:S02]  /*4c90*/  SEL R18, R18, R25, !P0 ;  /* 0x0000001912127207 */ /* 0x000fc40004000000 */
[----:B------:R-:W-:Y:S02]  /*4ca0*/  IABS R29, R30 ;  /* 0x0000001e001d7213 */ /* 0x000fe40000000000 */
[----:B------:R-:W-:Y:S01]  /*4cb0*/  IABS R31, R28 ;  /* 0x0000001c001f7213 */ /* 0x000fe20000000000 */
[----:B------:R-:W-:Y:S01]  /*4cc0*/  @!P3 IMAD.MOV R18, RZ, RZ, -R18 ;  /* 0x000000ffff12b224 */ /* 0x000fe200078e0a12 */
[----:B------:R-:W-:-:S04]  /*4cd0*/  IADD3 R27, P3, PT, R0, R23, RZ ;  /* 0x00000017001b7210 */ /* 0x000fc80007f7e0ff */
[----:B------:R-:W-:-:S04]  /*4ce0*/  SEL R18, R3, R18, !P1 ;  /* 0x0000001203127207 */ /* 0x000fc80004800000 */
[----:B------:R-:W-:Y:S02]  /*4cf0*/  ISETP.NE.AND P0, PT, R18, RZ, PT ;  /* 0x000000ff1200720c */ /* 0x000fe40003f05270 */
[----:B------:R-:W-:Y:S02]  /*4d00*/  LEA.HI.X.SX32 R18, R0, R19, 0x1, P3 ;  /* 0x0000001300127211 */ /* 0x000fe400018f0eff */
[----:B0-----:R-:W-:-:S04]  /*4d10*/  LEA R8, P3, R27, R8, 0x2 ;  /* 0x000000081b087211 */ /* 0x001fc800078610ff */
[----:B------:R-:W-:Y:S01]  /*4d20*/  LEA.HI.X R9, R27, R9, R18, 0x2, P3 ;  /* 0x000000091b097211 */ /* 0x000fe200018f1412 */
[----:B------:R-:W-:-:S04]  /*4d30*/  IMAD.HI.U32 R27, R5, R29, RZ ;  /* 0x0000001d051b7227 */ /* 0x000fc800078e00ff */
        /* <DEDUP_REMOVED lines=18> */
.L_x_59:
[----:B------:R-:W-:Y:S05]  /*4e60*/  BSYNC.RECONVERGENT B1 ;  /* 0x0000000000017941 */ /* 0x000fea0003800200 */
.L_x_58:
[----:B------:R-:W-:Y:S01]  /*4e70*/  IADD3 R18, PT, PT, -R27, RZ, RZ ;  /* 0x000000ff1b127210 */ /* 0x000fe20007ffe1ff */
[----:B------:R-:W-:Y:S01]  /*4e80*/  IMAD.HI.U32 R20, R5, R31, RZ ;  /* 0x0000001f05147227 */ /* 0x000fe200078e00ff */
[----:B------:R-:W-:Y:S01]  /*4e90*/  ISETP.GE.AND P4, PT, R30, RZ, PT ;  /* 0x000000ff1e00720c */ /* 0x000fe20003f86270 */
[----:B------:R-:W-:Y:S01]  /*4ea0*/  BSSY.RECONVERGENT B1, `(.L_x_60) ;  /* 0x0000027000017945 */ /* 0x000fe20003800200 */
[----:B------:R-:W-:Y:S01]  /*4eb0*/  ISETP.GE.AND P6, PT, R28, RZ, PT ;  /* 0x000000ff1c00720c */ /* 0x000fe20003fc6270 */
        /* <DEDUP_REMOVED lines=11> */
[----:B------:R-:W-:-:S03]  /*4f70*/  ISETP.GT.U32.AND P5, PT, R4, R31, PT ;  /* 0x0000001f0400720c */ /* 0x000fc60003fa4070 */
[----:B------:R-:W-:Y:S01]  /*4f80*/  @!P4 IMAD.MOV R18, RZ, RZ, -R18 ;  /* 0x000000ffff12c224 */ /* 0x000fe200078e0a12 */
[----:B------:R-:W-:-:S04]  /*4f90*/  SEL R26, R26, R31, !P5 ;  /* 0x0000001f1a1a7207 */ /* 0x000fc80006800000 */
[----:B------:R-:W-:Y:S01]  /*4fa0*/  SEL R18, R3, R18, !P1 ;  /* 0x0000001203127207 */ /* 0x000fe20004800000 */
[----:B------:R-:W-:-:S03]  /*4fb0*/  @!P6 IMAD.MOV R26, RZ, RZ, -R26 ;  /* 0x000000ffff1ae224 */ /* 0x000fc600078e0a1a */
[----:B------:R-:W-:Y:S02]  /*4fc0*/  ISETP.NE.AND P4, PT, R18, RZ, PT ;  /* 0x000000ff1200720c */ /* 0x000fe40003f85270 */
[----:B------:R-:W-:-:S04]  /*4fd0*/  SEL R26, R3, R26, !P1 ;  /* 0x0000001a031a7207 */ /* 0x000fc80004800000 */
[----:B------:R-:W-:-:S07]  /*4fe0*/  ISETP.NE.AND P3, PT, R26, RZ, PT ;  /* 0x000000ff1a00720c */ /* 0x000fce0003f65270 */
[----:B------:R-:W-:Y:S06]  /*4ff0*/  @P4 BRA `(.L_x_61) ;  /* 0x0000000000444947 */ /* 0x000fec0003800000 */
        /* <DEDUP_REMOVED lines=17> */
.L_x_61:
[----:B------:R-:W-:Y:S05]  /*5110*/  BSYNC.RECONVERGENT B1 ;  /* 0x0000000000017941 */ /* 0x000fea0003800200 */
.L_x_60:
[----:B------:R-:W-:Y:S04]  /*5120*/  BSSY.RECONVERGENT B1, `(.L_x_62) ;  /* 0x0000013000017945 */ /* 0x000fe80003800200 */
        /* <DEDUP_REMOVED lines=18> */
.L_x_63:
[----:B------:R-:W-:Y:S05]  /*5250*/  BSYNC.RECONVERGENT B1 ;  /* 0x0000000000017941 */ /* 0x000fea0003800200 */
.L_x_62:
[----:B------:R-:W-:-:S05]  /*5260*/  VIADD R23, R23, 0x4 ;  /* 0x0000000417177836 */ /* 0x000fca0000000000 */
[----:B------:R-:W-:-:S13]  /*5270*/  ISETP.NE.AND P0, PT, R23, UR8, PT ;  /* 0x0000000817007c0c */ /* 0x000fda000bf05270 */
[----:B------:R-:W-:Y:S05]  /*5280*/  @P0 BRA `(.L_x_64) ;  /* 0xfffffff400740947 */ /* 0x000fea000383ffff */
[----:B------:R-:W-:-:S07]  /*5290*/  IMAD.U32 R23, RZ, RZ, UR8 ;  /* 0x00000008ff177e24 */ /* 0x000fce000f8e00ff */
.L_x_55:
        /* <DEDUP_REMOVED lines=39> */
.L_x_66:
[----:B------:R-:W-:Y:S05]  /*5510*/  BSYNC.RECONVERGENT B1 ;  /* 0x0000000000017941 */ /* 0x000fea0003800200 */
.L_x_65:
        /* <DEDUP_REMOVED lines=41> */
.L_x_68:
[----:B------:R-:W-:Y:S05]  /*57b0*/  BSYNC.RECONVERGENT B1 ;  /* 0x0000000000017941 */ /* 0x000fea0003800200 */
.L_x_67:
[----:B------:R-:W-:-:S09]  /*57c0*/  UISETP.NE.AND UP1, UPT, UR10, 0x2, UPT ;  /* 0x000000020a00788c */ /* 0x000fd2000bf25270 */
[----:B------:R-:W-:Y:S05]  /*57d0*/  BRA.U !UP1, `(.L_x_54) ;  /* 0x0000000109807547 */ /* 0x000fea000b800000 */
[----:B------:R-:W-:-:S04]  /*57e0*/  IADD3 R18, PT, PT, R10, -R21, -R25 ;  /* 0x800000150a127210 */ /* 0x000fc80007ffe819 */
        /* <DEDUP_REMOVED lines=31> */
.L_x_54:
[----:B------:R-:W-:Y:S05]  /*59e0*/  BSYNC.RECONVERGENT B0 ;  /* 0x0000000000007941 */ /* 0x000fea0003800200 */
.L_x_53:
[----:B------:R-:W0:Y:S01]  /*59f0*/  LDCU UR9, c[0x0][0x3b4] ;  /* 0x00007680ff0977ac */ /* 0x000e220008000800 */
[----:B------:R-:W-:-:S04]  /*5a00*/  UIADD3 UR6, UPT, UPT, UR6, 0x1, URZ ;  /* 0x0000000106067890 */ /* 0x000fc8000fffe0ff */
[----:B0-----:R-:W-:-:S09]  /*5a10*/  UISETP.NE.AND UP1, UPT, UR6, UR9, UPT ;  /* 0x000000090600728c */ /* 0x001fd2000bf25270 */
[----:B------:R-:W-:Y:S05]  /*5a20*/  BRA.U UP1, `(.L_x_69) ;  /* 0xffffffe901b47547 */ /* 0x000fea000b83ffff */
[----:B------:R-:W-:Y:S05]  /*5a30*/  BRA.U UP0, `(.L_x_70) ;  /* 0xffffffa900807547 */ /* 0x000fea000b83ffff */
.L_x_1:
[----:B------:R-:W0:Y:S02]  /*5a40*/  LDCU UR5, c[0x0][0x3a4] ;  /* 0x00007480ff0577ac */ /* 0x000e240008000800 */
[----:B0-----:R-:W-:-:S04]  /*5a50*/  ULOP3.LUT UR8, UR5, 0x3, URZ, 0xc0, !UPT ;  /* 0x0000000305087892 */ /* 0x001fc8000f8ec0ff */
[----:B------:R-:W-:-:S09]  /*5a60*/  UISETP.NE.AND UP0, UPT, UR8, URZ, UPT ;  /* 0x000000ff0800728c */ /* 0x000fd2000bf05270 */
[----:B------:R-:W-:Y:S05]  /*5a70*/  BRA.U !UP0, `(.L_x_0) ;  /* 0x0000001508c47547 */ /* 0x000fea000b800000 */
[----:B------:R-:W0:Y:S01]  /*5a80*/  S2R R0, SR_TID.X ;  /* 0x0000000000007919 */ /* 0x000e220000002100 */
[----:B------:R-:W0:Y:S01]  /*5a90*/  LDC R7, c[0x0][0x3c4] ;  /* 0x0000f100ff077b82 */ /* 0x000e220000000800 */
[----:B------:R-:W1:Y:S01]  /*5aa0*/  LDCU UR5, c[0x0][0x3c8] ;  /* 0x00007900ff0577ac */ /* 0x000e620008000800 */
[----:B------:R-:W-:Y:S01]  /*5ab0*/  ULOP3.LUT UR14, UR9, 0x3, URZ, 0xc0, !UPT ;  /* 0x00000003090e7892 */ /* 0x000fe2000f8ec0ff */
[----:B-1----:R-:W-:Y:S01]  /*5ac0*/  IMAD R8, RZ, RZ, -UR5 ;  /* 0x80000005ff087e24 */ /* 0x002fe2000f8e02ff */
[----:B0-----:R-:W-:-:S05]  /*5ad0*/  IADD3 R7, PT, PT, R7, UR7, R0 ;  /* 0x0000000707077c10 */ /* 0x001fca000fffe000 */
[C-C-:B------:R-:W-:Y:S02]  /*5ae0*/  IMAD R9, R8.reuse, 0x2, R7.reuse ;  /* 0x0000000208097824 */ /* 0x140fe400078e0207 */
[----:B------:R-:W-:Y:S02]  /*5af0*/  IMAD R8, R8, 0x3, R7 ;  /* 0x0000000308087824 */ /* 0x000fe400078e0207 */
[----:B------:R-:W-:Y:S01]  /*5b00*/  VIADD R7, R7, -UR5 ;  /* 0x8000000507077c36 */ /* 0x000fe20008000000 */
[----:B------:R-:W-:-:S06]  /*5b10*/  UMOV UR5, URZ ;  /* 0x000000ff00057c82 */ /* 0x000fcc0008000000 */
.L_x_88:
[----:B------:R-:W-:Y:S01]  /*5b20*/  UIADD3 UR5, UPT, UPT, UR5, 0x1, URZ ;  /* 0x0000000105057890 */ /* 0x000fe2000fffe0ff */
[----:B------:R-:W-:-:S03]  /*5b30*/  UMOV UR6, URZ ;  /* 0x000000ff00067c82 */ /* 0x000fc60008000000 */
[----:B------:R-:W-:-:S11]  /*5b40*/  UISETP.NE.AND UP0, UPT, UR5, UR8, UPT ;  /* 0x000000080500728c */ /* 0x000fd6000bf05270 */
.L_x_87:
[----:B------:R-:W0:Y:S01]  /*5b50*/  LDCU UR10, c[0x0][0x3c0] ;  /* 0x00007800ff0a77ac */ /* 0x000e220008000800 */
[----:B------:R-:W-:Y:S01]  /*5b60*/  BSSY.RECONVERGENT B0, `(.L_x_71) ;  /* 0x000015c000007945 */ /* 0x000fe20003800200 */
[----:B------:R-:W1:Y:S01]  /*5b70*/  LDCU UR16, c[0x0][0x3c4] ;  /* 0x00007880ff1077ac */ /* 0x000e620008000800 */
[----:B------:R-:W2:Y:S01]  /*5b80*/  LDCU UR15, c[0x0][0x3c8] ;  /* 0x00007900ff0f77ac */ /* 0x000ea20008000800 */
[----:B0-----:R-:W-:Y:S01]  /*5b90*/  IMAD.U32 R29, RZ, RZ, UR10 ;  /* 0x0000000aff1d7e24 */ /* 0x001fe2000f8e00ff */
[----:B------:R-:W-:Y:S01]  /*5ba0*/  UIADD3 UR10, UPT, UPT, -UR6, URZ, URZ ;  /* 0x000000ff060a7290 */ /* 0x000fe2000fffe1ff */
[----:B-1----:R-:W-:-:S03]  /*5bb0*/  VIADD R18, R15, UR16 ;  /* 0x000000100f127c36 */ /* 0x002fc60008000000 */
[----:B------:R-:W-:Y:S02]  /*5bc0*/  IABS R6, R29 ;  /* 0x0000001d00067213 */ /* 0x000fe40000000000 */
[----:B------:R-:W-:Y:S01]  /*5bd0*/  ISETP.NE.AND P1, PT, R29, RZ, PT ;  /* 0x000000ff1d00720c */ /* 0x000fe20003f25270 */
[----:B--2---:R-:W-:Y:S01]  /*5be0*/  IMAD.U32 R31, RZ, RZ, UR15 ;  /* 0x0000000fff1f7e24 */ /* 0x004fe2000f8e00ff */
[----:B------:R-:W0:Y:S01]  /*5bf0*/  I2F.RP R0, R6 ;  /* 0x0000000600007306 */ /* 0x000e220000209400 */
[----:B------:R-:W1:Y:S02]  /*5c00*/  LDCU UR15, c[0x0][0x3c8] ;  /* 0x00007900ff0f77ac */ /* 0x000e640008000800 */
[----:B------:R-:W-:-:S05]  /*5c10*/  IMAD R18, R31, UR10, R18 ;  /* 0x0000000a1f127c24 */ /* 0x000fca000f8e0212 */
[----:B------:R-:W-:Y:S02]  /*5c20*/  IABS R17, R18 ;  /* 0x0000001200117213 */ /* 0x000fe40000000000 */
[----:B------:R-:W-:Y:S01]  /*5c30*/  ISETP.GE.AND P3, PT, R18, RZ, PT ;  /* 0x000000ff1200720c */ /* 0x000fe20003f66270 */
[----:B0-----:R-:W0:Y:S02]  /*5c40*/  MUFU.RCP R0, R0 ;  /* 0x0000000000007308 */ /* 0x001e240000001000 */
[----:B0-----:R-:W-:-:S06]  /*5c50*/  IADD3 R2, PT, PT, R0, 0xffffffe, RZ ;  /* 0x0ffffffe00027810 */ /* 0x001fcc0007ffe0ff */
[----:B------:R0:W2:Y:S02]  /*5c60*/  F2I.FTZ.U32.TRUNC.NTZ R3, R2 ;  /* 0x0000000200037305 */ /* 0x0000a4000021f000 */
[----:B0-----:R-:W-:Y:S02]  /*5c70*/  IMAD.MOV.U32 R2, RZ, RZ, RZ ;  /* 0x000000ffff027224 */ /* 0x001fe400078e00ff */
[----:B--2---:R-:W-:-:S04]  /*5c80*/  IMAD R4, R3, R6, RZ ;  /* 0x0000000603047224 */ /* 0x004fc800078e02ff */
        /* <DEDUP_REMOVED lines=15> */
[----:B-1----:R-:W-:Y:S05]  /*5d80*/  @P0 BRA `(.L_x_72) ;  /* 0x0000001000e40947 */ /* 0x002fea0003800000 */
        /* <DEDUP_REMOVED lines=11> */
[----:B------:R-:W0:Y:S01]  /*5e40*/  LDC R0, c[0x0][0x3a8] ;  /* 0x0000ea00ff007b82 */ /* 0x000e220000000800 */
[----:B------:R-:W-:-:S07]  /*5e50*/  UISETP.GE.U32.AND UP1, UPT, UR11, 0x3, UPT ;  /* 0x000000030b00788c */ /* 0x000fce000bf26070 */
[----:B------:R-:W1:Y:S08]  /*5e60*/  LDC R19, c[0x0][0x3a4] ;  /* 0x0000e900ff137b82 */ /* 0x000e700000000800 */
[----:B------:R-:W2:Y:S01]  /*5e70*/  LDC R21, c[0x0][0x3b4] ;  /* 0x0000ed00ff157b82 */ /* 0x000ea20000000800 */
[----:B0-----:R-:W-:Y:S02]  /*5e80*/  IMAD R0, R0, UR4, R13 ;  /* 0x0000000400007c24 */ /* 0x001fe4000f8e020d */
[----:B-1----:R-:W-:-:S04]  /*5e90*/  IMAD R2, R16, R19, UR4 ;  /* 0x0000000410027e24 */ /* 0x002fc8000f8e0213 */
[----:B------:R-:W-:Y:S02]  /*5ea0*/  IMAD R2, R2, R18, R17 ;  /* 0x0000001202027224 */ /* 0x000fe400078e0211 */
[----:B------:R-:W-:Y:S02]  /*5eb0*/  IMAD.MOV.U32 R17, RZ, RZ, RZ ;  /* 0x000000ffff117224 */ /* 0x000fe400078e00ff */
[----:B--2---:R-:W-:-:S04]  /*5ec0*/  IMAD R0, R0, R21, UR6 ;  /* 0x0000000600007e24 */ /* 0x004fc8000f8e0215 */
[----:B------:R-:W-:Y:S01]  /*5ed0*/  IMAD R0, R0, R21, RZ ;  /* 0x0000001500007224 */ /* 0x000fe200078e02ff */
[----:B------:R-:W-:Y:S06]  /*5ee0*/  BRA.U !UP1, `(.L_x_73) ;  /* 0x0000000909bc7547 */ /* 0x000fec000b800000 */
[----:B------:R-:W0:Y:S01]  /*5ef0*/  LDC R29, c[0x0][0x3c0] ;  /* 0x0000f000ff1d7b82 */ /* 0x000e220000000800 */
[----:B------:R-:W-:Y:S01]  /*5f00*/  LOP3.LUT R21, R21, 0x7ffffffc, RZ, 0xc0, !PT ;  /* 0x7ffffffc15157812 */ /* 0x000fe200078ec0ff */
[----:B------:R-:W-:Y:S01]  /*5f10*/  IMAD.MOV.U32 R22, RZ, RZ, RZ ;  /* 0x000000ffff167224 */ /* 0x000fe200078e00ff */
[----:B------:R-:W-:Y:S01]  /*5f20*/  SHF.R.S32.HI R17, RZ, 0x1f, R0 ;  /* 0x0000001fff117819 */ /* 0x000fe20000011400 */
[----:B------:R-:W-:Y:S02]  /*5f30*/  IMAD.MOV.U32 R23, RZ, RZ, R10 ;  /* 0x000000ffff177224 */ /* 0x000fe400078e000a */
[----:B------:R-:W-:Y:S02]  /*5f40*/  IMAD.MOV.U32 R24, RZ, RZ, R8 ;  /* 0x000000ffff187224 */ /* 0x000fe400078e0008 */
[----:B------:R-:W-:Y:S02]  /*5f50*/  IMAD.MOV.U32 R25, RZ, RZ, R9 ;  /* 0x000000ffff197224 */ /* 0x000fe400078e0009 */
[----:B------:R-:W-:-:S02]  /*5f60*/  IMAD.MOV.U32 R26, RZ, RZ, R7 ;  /* 0x000000ffff1a7224 */ /* 0x000fc400078e0007 */
[----:B------:R-:W-:Y:S02]  /*5f70*/  IMAD.MOV.U32 R27, RZ, RZ, R0 ;  /* 0x000000ffff1b7224 */ /* 0x000fe400078e0000 */
[----:B------:R-:W-:-:S07]  /*5f80*/  IMAD.MOV R28, RZ, RZ, -R21 ;  /* 0x000000ffff1c7224 */ /* 0x000fce00078e0a15 */
.L_x_82:
[----:B------:R-:W-:Y:S01]  /*5f90*/  IABS R19, R23 ;  /* 0x0000001700137213 */ /* 0x000fe20000000000 */
[----:B------:R-:W-:Y:S01]  /*5fa0*/  BSSY.RECONVERGENT B1, `(.L_x_74) ;  /* 0x000002d000017945 */ /* 0x000fe20003800200 */
[----:B0-----:R-:W-:Y:S02]  /*5fb0*/  IABS R6, R29 ;  /* 0x0000001d00067213 */ /* 0x001fe40000000000 */
[----:B------:R-:W-:Y:S01]  /*5fc0*/  ISETP.GE.AND P3, PT, R23, RZ, PT ;  /* 0x000000ff1700720c */ /* 0x000fe20003f66270 */
[----:B------:R-:W-:Y:S01]  /*5fd0*/  IMAD.HI.U32 R18, R5, R19, RZ ;  /* 0x0000001305127227 */ /* 0x000fe200078e00ff */
[----:B------:R-:W0:Y:S01]  /*5fe0*/  I2F.RP R20, R6 ;  /* 0x0000000600147306 */ /* 0x000e220000209400 */
[----:B------:R-:W-:Y:S02]  /*5ff0*/  ISETP.NE.AND P1, PT, R29, RZ, PT ;  /* 0x000000ff1d00720c */ /* 0x000fe40003f25270 */
[----:B------:R-:W-:Y:S01]  /*6000*/  IMAD.MOV R3, RZ, RZ, -R18 ;  /* 0x000000ffff037224 */ /* 0x000fe200078e0a12 */
[----:B------:R-:W-:-:S03]  /*6010*/  IABS R30, R26 ;  /* 0x0000001a001e7213 */ /* 0x000fc60000000000 */
[----:B------:R-:W-:Y:S01]  /*6020*/  IMAD R19, R6, R3, R19 ;  /* 0x0000000306137224 */ /* 0x000fe200078e0213 */
[----:B------:R-:W-:-:S04]  /*6030*/  LOP3.LUT R3, RZ, R29, RZ, 0x33, !PT ;  /* 0x0000001dff037212 */ /* 0x000fc800078e33ff */
[----:B------:R-:W-:Y:S01]  /*6040*/  ISETP.GT.U32.AND P2, PT, R4, R19, PT ;  /* 0x000000130400720c */ /* 0x000fe20003f44070 */
[----:B0-----:R-:W0:-:S12]  /*6050*/  MUFU.RCP R20, R20 ;  /* 0x0000001400147308 */ /* 0x001e180000001000 */
[----:B------:R-:W-:-:S05]  /*6060*/  @!P2 IMAD.IADD R19, R19, 0x1, -R6 ;  /* 0x000000011313a824 */ /* 0x000fca00078e0a06 */
[----:B------:R-:W-:Y:S01]  /*6070*/  ISETP.GT.U32.AND P0, PT, R4, R19, PT ;  /* 0x000000130400720c */ /* 0x000fe20003f04070 */
[----:B------:R-:W-:Y:S01]  /*6080*/  IMAD.IADD R4, R19, 0x1, -R6 ;  /* 0x0000000113047824 */ /* 0x000fe200078e0a06 */
[----:B0-----:R-:W-:-:S04]  /*6090*/  IADD3 R5, PT, PT, R20, 0xffffffe, RZ ;  /* 0x0ffffffe14057810 */ /* 0x001fc80007ffe0ff */
[----:B------:R-:W-:Y:S02]  /*60a0*/  SEL R4, R4, R19, !P0 ;  /* 0x0000001304047207 */ /* 0x000fe40004000000 */
[----:B------:R-:W0:Y:S03]  /*60b0*/  F2I.FTZ.U32.TRUNC.NTZ R5, R5 ;  /* 0x0000000500057305 */ /* 0x000e26000021f000 */
[----:B------:R-:W-:-:S05]  /*60c0*/  @!P3 IMAD.MOV R4, RZ, RZ, -R4 ;  /* 0x000000ffff04b224 */ /* 0x000fca00078e0a04 */
[----:B------:R-:W-:-:S04]  /*60d0*/  SEL R4, R3, R4, !P1 ;  /* 0x0000000403047207 */ /* 0x000fc80004800000 */
[----:B------:R-:W-:Y:S01]  /*60e0*/  ISETP.NE.AND P0, PT, R4, RZ, PT ;  /* 0x000000ff0400720c */ /* 0x000fe20003f05270 */
[----:B------:R-:W-:Y:S02]  /*60f0*/  IMAD.MOV.U32 R4, RZ, RZ, RZ ;  /* 0x000000ffff047224 */ /* 0x000fe400078e00ff */
[----:B0-----:R-:W-:-:S04]  /*6100*/  IMAD.MOV R21, RZ, RZ, -R5 ;  /* 0x000000ffff157224 */ /* 0x001fc800078e0a05 */
[----:B------:R-:W-:-:S04]  /*6110*/  IMAD R21, R21, R6, RZ ;  /* 0x0000000615157224 */ /* 0x000fc800078e02ff */
[----:B------:R-:W-:Y:S02]  /*6120*/  IMAD.HI.U32 R5, R5, R21, R4 ;  /* 0x0000001505057227 */ /* 0x000fe400078e0004 */
        /* <DEDUP_REMOVED lines=13> */
[----:B------:R-:W-:-:S07]  /*6200*/  IMAD R31, R2, R4, R31 ;  /* 0x00000004021f7224 */ /* 0x000fce00078e021f */
[----:B------:R-:W1:Y:S01]  /*6210*/  LDC.64 R18, c[0x0][0x388] ;  /* 0x0000e200ff127b82 */ /* 0x000e620000000a00 */
[----:B0-----:R-:W-:-:S06]  /*6220*/  IMAD.WIDE R20, R31, 0x4, R20 ;  /* 0x000000041f147825 */ /* 0x001fcc00078e0214 */
[----:B------:R-:W2:Y:S01]  /*6230*/  LDG.E.CONSTANT R20, desc[UR12][R20.64] ;  /* 0x0000000c14147981 */ /* 0x000ea2000c1e9900 */
[----:B-1----:R-:W-:-:S06]  /*6240*/  IMAD.WIDE R18, R27, 0x4, R18 ;  /* 0x000000041b127825 */ /* 0x002fcc00078e0212 */
[----:B------:R-:W2:Y:S02]  /*6250*/  LDG.E.CONSTANT R18, desc[UR12][R18.64] ;  /* 0x0000000c12127981 */ /* 0x000ea4000c1e9900 */
[----:B--2---:R-:W-:-:S07]  /*6260*/  FFMA R11, R20, R18, R11 ;  /* 0x00000012140b7223 */ /* 0x004fce000000000b */
.L_x_75:
[----:B------:R-:W-:Y:S05]  /*6270*/  BSYNC.RECONVERGENT B1 ;  /* 0x0000000000017941 */ /* 0x000fea0003800200 */
.L_x_74:
[----:B------:R-:W-:Y:S01]  /*6280*/  IMAD.HI.U32 R20, R5, R30, RZ ;  /* 0x0000001e05147227 */ /* 0x000fe200078e00ff */
[----:B------:R-:W-:Y:S01]  /*6290*/  ISETP.GE.AND P3, PT, R26, RZ, PT ;  /* 0x000000ff1a00720c */ /* 0x000fe20003f66270 */
[----:B------:R-:W0:Y:S01]  /*62a0*/  LDC.64 R18, c[0x0][0x388] ;  /* 0x0000e200ff127b82 */ /* 0x000e220000000a00 */
[----:B------:R-:W-:Y:S01]  /*62b0*/  BSSY.RECONVERGENT B1, `(.L_x_76) ;  /* 0x0000022000017945 */ /* 0x000fe20003800200 */
[----:B------:R-:W-:Y:S02]  /*62c0*/  IMAD.MOV R21, RZ, RZ, -R20 ;  /* 0x000000ffff157224 */ /* 0x000fe400078e0a14 */
[----:B------:R-:W-:Y:S02]  /*62d0*/  IMAD.MOV.U32 R4, RZ, RZ, R6 ;  /* 0x000000ffff047224 */ /* 0x000fe400078e0006 */
[----:B------:R-:W-:-:S05]  /*62e0*/  IMAD R21, R6, R21, R30 ;  /* 0x0000001506157224 */ /* 0x000fca00078e021e */
[----:B------:R-:W-:-:S13]  /*62f0*/  ISETP.GT.U32.AND P0, PT, R4, R21, PT ;  /* 0x000000150400720c */ /* 0x000fda0003f04070 */
[----:B------:R-:W-:-:S04]  /*6300*/  @!P0 IADD3 R21, PT, PT, R21, -R6, RZ ;  /* 0x8000000615158210 */ /* 0x000fc80007ffe0ff */
[----:B------:R-:W-:Y:S01]  /*6310*/  ISETP.GT.U32.AND P2, PT, R4, R21, PT ;  /* 0x000000150400720c */ /* 0x000fe20003f44070 */
[----:B------:R-:W-:-:S05]  /*6320*/  IMAD.IADD R30, R21, 0x1, -R6 ;  /* 0x00000001151e7824 */ /* 0x000fca00078e0a06 */
[----:B------:R-:W-:-:S05]  /*6330*/  SEL R30, R30, R21, !P2 ;  /* 0x000000151e1e7207 */ /* 0x000fca0005000000 */
[----:B------:R-:W-:Y:S01]  /*6340*/  @!P3 IMAD.MOV R30, RZ, RZ, -R30 ;  /* 0x000000ffff1eb224 */ /* 0x000fe200078e0a1e */
[----:B------:R-:W-:-:S04]  /*6350*/  IADD3 R31, P3, PT, R0, R22, RZ ;  /* 0x00000016001f7210 */ /* 0x000fc80007f7e0ff */
[----:B------:R-:W-:Y:S02]  /*6360*/  SEL R30, R3, R30, !P1 ;  /* 0x0000001e031e7207 */ /* 0x000fe40004800000 */
[----:B0-----:R-:W-:Y:S02]  /*6370*/  LEA R18, P4, R31, R18, 0x2 ;  /* 0x000000121f127211 */ /* 0x001fe400078810ff */
[----:B------:R-:W-:Y:S02]  /*6380*/  ISETP.NE.AND P2, PT, R30, RZ, PT ;  /* 0x000000ff1e00720c */ /* 0x000fe40003f45270 */
[----:B------:R-:W-:-:S04]  /*6390*/  LEA.HI.X.SX32 R30, R22, R17, 0x1, P3 ;  /* 0x00000011161e7211 */ /* 0x000fc800018f0eff */
[----:B------:R-:W-:-:S07]  /*63a0*/  LEA.HI.X R19, R31, R19, R30, 0x2, P4 ;  /* 0x000000131f137211 */ /* 0x000fce00020f141e */
        /* <DEDUP_REMOVED lines=18> */
.L_x_77:
[----:B------:R-:W-:Y:S05]  /*64d0*/  BSYNC.RECONVERGENT B1 ;  /* 0x0000000000017941 */ /* 0x000fea0003800200 */
.L_x_76:
[----:B------:R-:W-:Y:S01]  /*64e0*/  IABS R21, R25 ;  /* 0x0000001900157213 */ /* 0x000fe20000000000 */
[----:B------:R-:W-:Y:S01]  /*64f0*/  BSSY.RECONVERGENT B1, `(.L_x_78) ;  /* 0x000001f000017945 */ /* 0x000fe20003800200 */
        /* <DEDUP_REMOVED lines=30> */
.L_x_79:
[----:B------:R-:W-:Y:S05]  /*66e0*/  BSYNC.RECONVERGENT B1 ;  /* 0x0000000000017941 */ /* 0x000fea0003800200 */
.L_x_78:
        /* <DEDUP_REMOVED lines=32> */
.L_x_81:
[----:B------:R-:W-:Y:S05]  /*68f0*/  BSYNC.RECONVERGENT B1 ;  /* 0x0000000000017941 */ /* 0x000fea0003800200 */
.L_x_80:
[----:B------:R-:W-:Y:S02]  /*6900*/  VIADD R28, R28, 0x4 ;  /* 0x000000041c1c7836 */ /* 0x000fe40000000000 */
[----:B------:R-:W-:Y:S02]  /*6910*/  IMAD.U32 R31, RZ, RZ, UR15 ;  /* 0x0000000fff1f7e24 */ /* 0x000fe4000f8e00ff */
[----:B------:R-:W-:Y:S01]  /*6920*/  VIADD R22, R22, 0x4 ;  /* 0x0000000416167836 */ /* 0x000fe20000000000 */
[----:B------:R-:W-:Y:S01]  /*6930*/  ISETP.NE.AND P0, PT, R28, RZ, PT ;  /* 0x000000ff1c00720c */ /* 0x000fe20003f05270 */
[----:B------:R-:W-:Y:S01]  /*6940*/  VIADD R27, R27, 0x4 ;  /* 0x000000041b1b7836 */ /* 0x000fe20000000000 */
[----:B------:R-:W-:-:S05]  /*6950*/  IADD3 R18, PT, PT, -R31, RZ, RZ ;  /* 0x000000ff1f127210 */ /* 0x000fca0007ffe1ff */
[C---:B------:R-:W-:Y:S02]  /*6960*/  IMAD R26, R18.reuse, 0x4, R26 ;  /* 0x00000004121a7824 */ /* 0x040fe400078e021a */
[C---:B------:R-:W-:Y:S02]  /*6970*/  IMAD R25, R18.reuse, 0x4, R25 ;  /* 0x0000000412197824 */ /* 0x040fe400078e0219 */
[C---:B------:R-:W-:Y:S02]  /*6980*/  IMAD R24, R18.reuse, 0x4, R24 ;  /* 0x0000000412187824 */ /* 0x040fe400078e0218 */
[----:B------:R-:W-:Y:S01]  /*6990*/  IMAD R23, R18, 0x4, R23 ;  /* 0x0000000412177824 */ /* 0x000fe200078e0217 */
[----:B------:R-:W-:Y:S06]  /*69a0*/  @P0 BRA `(.L_x_82) ;  /* 0xfffffff400780947 */ /* 0x000fec000383ffff */
[----:B------:R-:W0:Y:S02]  /*69b0*/  LDCU UR10, c[0x0][0x3b4] ;  /* 0x00007680ff0a77ac */ /* 0x000e240008000800 */
[----:B0-----:R-:W-:-:S06]  /*69c0*/  ULOP3.LUT UR10, UR10, 0x7ffffffc, URZ, 0xc0, !UPT ;  /* 0x7ffffffc0a0a7892 */ /* 0x001fcc000f8ec0ff */
[----:B------:R-:W-:-:S07]  /*69d0*/  IMAD.U32 R17, RZ, RZ, UR10 ;  /* 0x0000000aff117e24 */ /* 0x000fce000f8e00ff */
.L_x_73:
        /* <DEDUP_REMOVED lines=39> */
.L_x_84:
[----:B------:R-:W-:Y:S05]  /*6c50*/  BSYNC.RECONVERGENT B1 ;  /* 0x0000000000017941 */ /* 0x000fea0003800200 */
.L_x_83:
        /* <DEDUP_REMOVED lines=41> */
.L_x_86:
[----:B------:R-:W-:Y:S05]  /*6ef0*/  BSYNC.RECONVERGENT B1 ;  /* 0x0000000000017941 */ /* 0x000fea0003800200 */
.L_x_85:
        /* <DEDUP_REMOVED lines=34> */
.L_x_72:
[----:B------:R-:W-:Y:S05]  /*7120*/  BSYNC.RECONVERGENT B0 ;  /* 0x0000000000007941 */ /* 0x000fea0003800200 */
.L_x_71:
[----:B------:R-:W0:Y:S01]  /*7130*/  LDCU UR10, c[0x0][0x3b4] ;  /* 0x00007680ff0a77ac */ /* 0x000e220008000800 */
[----:B------:R-:W-:-:S04]  /*7140*/  UIADD3 UR6, UPT, UPT, UR6, 0x1, URZ ;  /* 0x0000000106067890 */ /* 0x000fc8000fffe0ff */
[----:B0-----:R-:W-:-:S09]  /*7150*/  UISETP.NE.AND UP1, UPT, UR6, UR10, UPT ;  /* 0x0000000a0600728c */ /* 0x001fd2000bf25270 */
[----:B------:R-:W-:Y:S05]  /*7160*/  BRA.U UP1, `(.L_x_87) ;  /* 0xffffffe901787547 */ /* 0x000fea000b83ffff */
[----:B------:R-:W-:Y:S01]  /*7170*/  UIADD3 UR4, UPT, UPT, UR4, 0x1, URZ ;  /* 0x0000000104047890 */ /* 0x000fe2000fffe0ff */
[----:B------:R-:W-:Y:S11]  /*7180*/  BRA.U UP0, `(.L_x_88) ;  /* 0xffffffe900647547 */ /* 0x000ff6000b83ffff */
.L_x_0:
[----:B------:R-:W0:Y:S01]  /*7190*/  LDCU UR6, c[0x0][0x3a8] ;  /* 0x00007500ff0677ac */ /* 0x000e220008000800 */
[----:B------:R-:W1:Y:S01]  /*71a0*/  LDC.64 R2, c[0x0][0x398] ;  /* 0x0000e600ff027b82 */ /* 0x000e620000000a00 */
[----:B-----5:R-:W-:Y:S01]  /*71b0*/  FADD R11, R12, R11 ;  /* 0x0000000b0c0b7221 */ /* 0x020fe20000000000 */
[----:B------:R-:W2:Y:S01]  /*71c0*/  LDCU.64 UR16, c[0x0][0x3b8] ;  /* 0x00007700ff1077ac */ /* 0x000ea20008000a00 */
[----:B0-----:R-:W-:-:S04]  /*71d0*/  IMAD R16, R16, UR6, R13 ;  /* 0x0000000610107c24 */ /* 0x001fc8000f8e020d */
[----:B--2---:R-:W-:-:S04]  /*71e0*/  IMAD R15, R16, UR16, R15 ;  /* 0x00000010100f7c24 */ /* 0x004fc8000f8e020f */
[----:B------:R-:W-:-:S04]  /*71f0*/  IMAD R15, R15, UR17, R14 ;  /* 0x000000110f0f7c24 */ /* 0x000fc8000f8e020e */
[----:B-1----:R-:W-:-:S05]  /*7200*/  IMAD.WIDE R2, R15, 0x4, R2 ;  /* 0x000000040f027825 */ /* 0x002fca00078e0202 */
[----:B------:R-:W-:Y:S01]  /*7210*/  STG.E desc[UR12][R2.64], R11 ;  /* 0x0000000b02007986 */ /* 0x000fe2000c10190c */
[----:B------:R-:W-:Y:S05]  /*7220*/  EXIT ;  /* 0x000000000000794d */ /* 0x000fea0003800000 */
.L_x_89:
[----:B------:R-:W-:-:S00]  /*7230*/  BRA `(.L_x_89) ;  /* 0xfffffffc00fc7947 */ /* 0x000fc0000383ffff */
[----:B------:R-:W-:-:S00]  /*7240*/  NOP ;  /* 0x0000000000007918 */ /* 0x000fc00000000000 */
        /* <DEDUP_REMOVED lines=11> */
.L_x_90:


//--------------------- .nv.shared.reserved.0     --------------------------
	.section	.nv.shared.reserved.0,"aw",@nobits
	.weak		__nv_reservedSMEM_offset_0_alias
	.size		__nv_reservedSMEM_offset_0_alias, 0, 64
	.other		__nv_reservedSMEM_offset_0_alias,@"STO_CUDA_RESERVED_SHARED STV_DEFAULT"
__nv_reservedSMEM_offset_0_alias:
	.zero		0
	.zero		64


//--------------------- .nv.constant0._Z31conv_transpose2d_forward_kernelPKfS0_S0_Pfiiiiiiiiiii --------------------------
	.section	.nv.constant0._Z31conv_transpose2d_forward_kernelPKfS0_S0_Pfiiiiiiiiiii,"a",@progbits
	.sectionflags	@""
	.align	4
.nv.constant0._Z31conv_transpose2d_forward_kernelPKfS0_S0_Pfiiiiiiiiiii:
	.zero		972


//--------------------- SYMBOLS --------------------------

	.type		.nv.reservedSmem.offset0,@object
	.size		.nv.reservedSmem.offset0,0x4
